	.headerflags	@"EF_CUDA_TEXMODE_UNIFIED EF_CUDA_64BIT_ADDRESS EF_CUDA_SM86 EF_CUDA_VIRTUAL_SM(EF_CUDA_SM86)"
	.elftype	@"ET_EXEC"


//--------------------- .nv.info                  --------------------------
	.section	.nv.info,"",@"SHT_CUDA_INFO"
	.align	4


	//----- nvinfo : EIATTR_REGCOUNT
	.align		4
        /*0000*/ 	.byte	0x04, 0x2f
        /*0002*/ 	.short	(.L_1 - .L_0)
	.align		4
.L_0:
        /*0004*/ 	.word	index@(triton_mm)
        /*0008*/ 	.word	0x00000080


	//----- nvinfo : EIATTR_MIN_STACK_SIZE
	.align		4
.L_1:
        /*000c*/ 	.byte	0x04, 0x12
        /*000e*/ 	.short	(.L_3 - .L_2)
	.align		4
.L_2:
        /*0010*/ 	.word	index@(triton_mm)
        /*0014*/ 	.word	0x00000000


	//----- nvinfo : EIATTR_FRAME_SIZE
	.align		4
.L_3:
        /*0018*/ 	.byte	0x04, 0x11
        /*001a*/ 	.short	(.L_5 - .L_4)
	.align		4
.L_4:
        /*001c*/ 	.word	index@(triton_mm)
        /*0020*/ 	.word	0x00000000


	//----- nvinfo : EIATTR_MIN_STACK_SIZE
	.align		4
.L_5:
        /*0024*/ 	.byte	0x04, 0x12
        /*0026*/ 	.short	(.L_7 - .L_6)
	.align		4
.L_6:
        /*0028*/ 	.word	index@(triton_mm)
        /*002c*/ 	.word	0x00000000
.L_7:


//--------------------- .nv.info.triton_mm        --------------------------
	.section	.nv.info.triton_mm,"",@"SHT_CUDA_INFO"
	.sectionflags	@""
	.align	4


	//----- nvinfo : EIATTR_CUDA_API_VERSION
	.align		4
        /*0000*/ 	.byte	0x04, 0x37
        /*0002*/ 	.short	(.L_9 - .L_8)
.L_8:
        /*0004*/ 	.word	0x0000007c


	//----- nvinfo : EIATTR_SW2861232_WAR
	.align		4
.L_9:
        /*0008*/ 	.byte	0x01, 0x35
	.zero		2


	//----- nvinfo : EIATTR_PARAM_CBANK
	.align		4
        /*000c*/ 	.byte	0x04, 0x0a
        /*000e*/ 	.short	(.L_11 - .L_10)
	.align		4
.L_10:
        /*0010*/ 	.word	index@(.nv.constant0.triton_mm)
        /*0014*/ 	.short	0x0160
        /*0016*/ 	.short	0x0020


	//----- nvinfo : EIATTR_CBANK_PARAM_SIZE
	.align		4
.L_11:
        /*0018*/ 	.byte	0x03, 0x19
        /*001a*/ 	.short	0x0020


	//----- nvinfo : EIATTR_KPARAM_INFO
	.align		4
        /*001c*/ 	.byte	0x04, 0x17
        /*001e*/ 	.short	(.L_13 - .L_12)
.L_12:
        /*0020*/ 	.word	0x00000000
        /*0024*/ 	.short	0x0003
        /*0026*/ 	.short	0x0018
        /*0028*/ 	.byte	0x00, 0xf4, 0x21, 0x00


	//----- nvinfo : EIATTR_KPARAM_INFO
	.align		4
.L_13:
        /*002c*/ 	.byte	0x04, 0x17
        /*002e*/ 	.short	(.L_15 - .L_14)
.L_14:
        /*0030*/ 	.word	0x00000000
        /*0034*/ 	.short	0x0002
        /*0036*/ 	.short	0x0010
        /*0038*/ 	.byte	0x00, 0xf4, 0x21, 0x00


	//----- nvinfo : EIATTR_KPARAM_INFO
	.align		4
.L_15:
        /*003c*/ 	.byte	0x04, 0x17
        /*003e*/ 	.short	(.L_17 - .L_16)
.L_16:
        /*0040*/ 	.word	0x00000000
        /*0044*/ 	.short	0x0001
        /*0046*/ 	.short	0x0008
        /*0048*/ 	.byte	0x00, 0xf4, 0x21, 0x00


	//----- nvinfo : EIATTR_KPARAM_INFO
	.align		4
.L_17:
        /*004c*/ 	.byte	0x04, 0x17
        /*004e*/ 	.short	(.L_19 - .L_18)
.L_18:
        /*0050*/ 	.word	0x00000000
        /*0054*/ 	.short	0x0000
        /*0056*/ 	.short	0x0000
        /*0058*/ 	.byte	0x00, 0xf4, 0x21, 0x00


	//----- nvinfo : EIATTR_MAXREG_COUNT
	.align		4
.L_19:
        /*005c*/ 	.byte	0x03, 0x1b
        /*005e*/ 	.short	0x00ff


	//----- nvinfo : EIATTR_EXIT_INSTR_OFFSETS
	.align		4
        /*0060*/ 	.byte	0x04, 0x1c
        /*0062*/ 	.short	(.L_21 - .L_20)


	//   ....[0]....
.L_20:
        /*0064*/ 	.word	0x00001e90


	//   ....[1]....
        /*0068*/ 	.word	0x00001ee0


	//----- nvinfo : EIATTR_REQNTID
	.align		4
.L_21:
        /*006c*/ 	.byte	0x04, 0x10
        /*006e*/ 	.short	(.L_23 - .L_22)
.L_22:
        /*0070*/ 	.word	0x00000080
        /*0074*/ 	.word	0x00000001
        /*0078*/ 	.word	0x00000001
.L_23:


//--------------------- .nv.callgraph             --------------------------
	.section	.nv.callgraph,"",@"SHT_CUDA_CALLGRAPH"
	.align	4
	.sectionentsize	8
	.align		4
        /*0000*/ 	.word	0x00000000
	.align		4
        /*0004*/ 	.word	0xffffffff
	.align		4
        /*0008*/ 	.word	0x00000000
	.align		4
        /*000c*/ 	.word	0xfffffffe
	.align		4
        /*0010*/ 	.word	0x00000000
	.align		4
        /*0014*/ 	.word	0xfffffffd
	.align		4
        /*0018*/ 	.word	0x00000000
	.align		4
        /*001c*/ 	.word	0xfffffffc


//--------------------- .nv.rel.action            --------------------------
	.section	.nv.rel.action,"",@"SHT_CUDA_RELOCINFO"
	.align	8
	.sectionentsize	8
        /*0000*/ 	.byte	0x73, 0x00, 0x00, 0x00, 0x00, 0x00, 0x00, 0x00, 0x00, 0x00, 0x00, 0x11, 0x25, 0x00, 0x05, 0x36


//--------------------- .nv.constant0.triton_mm   --------------------------
	.section	.nv.constant0.triton_mm,"a",@progbits
	.sectionflags	@""
	.align	4
.nv.constant0.triton_mm:
	.zero		384


//--------------------- .text.triton_mm           --------------------------
	.section	.text.triton_mm,"ax",@progbits
	.sectionflags	@"SHF_BARRIERS=1"
	.sectioninfo	@"SHI_REGISTERS=128"
	.align	128
        .global         triton_mm
        .type           triton_mm,@function
        .size           triton_mm,(.L_x_2 - triton_mm)
        .other          triton_mm,@"STO_CUDA_ENTRY STV_DEFAULT"
triton_mm:
.text.triton_mm:
[----:B------:R-:W-:Y:S02]  /*0000*/  IMAD.MOV.U32 R1, RZ, RZ, c[0x0][0x28] ;  /* 0x00000a00ff017624 */ /* 0x000fe400078e00ff */
[----:B------:R-:W1:Y:S01]  /*0010*/  S2R R9, SR_CTAID.X ;  /* 0x0000000000097919 */ /* 0x000e620000002500 */
[----:B------:R-:W-:Y:S01]  /*0020*/  IMAD.MOV.U32 R5, RZ, RZ, 0x8 ;  /* 0x00000008ff057424 */ /* 0x000fe200078e00ff */
[----:B------:R-:W-:Y:S01]  /*0030*/  ULDC.64 UR4, c[0x0][0x118] ;  /* 0x0000460000047ab9 */ /* 0x000fe20000000a00 */
[----:B------:R-:W-:Y:S01]  /*0040*/  IMAD.MOV.U32 R30, RZ, RZ, 0x2 ;  /* 0x00000002ff1e7424 */ /* 0x000fe200078e00ff */
[----:B------:R-:W2:Y:S01]  /*0050*/  S2R R123, SR_TID.X ;  /* 0x00000000007b7919 */ /* 0x000ea20000002100 */
[----:B------:R-:W-:Y:S01]  /*0060*/  IMAD.MOV.U32 R105, RZ, RZ, 0x1 ;  /* 0x00000001ff697424 */ /* 0x000fe200078e00ff */
[----:B------:R-:W-:Y:S01]  /*0070*/  CS2R R100, SRZ ;  /* 0x0000000000647805 */ /* 0x000fe2000001ff00 */
        /* <DEDUP_REMOVED lines=17> */
[C---:B-1----:R-:W-:Y:S01]  /*0190*/  IMAD.HI R0, R9.reuse, 0x66666667, RZ ;  /* 0x6666666709007827 */ /* 0x042fe200078e02ff */
[----:B------:R-:W-:Y:S01]  /*01a0*/  ISETP.GE.AND P2, PT, R9, RZ, PT ;  /* 0x000000ff0900720c */ /* 0x000fe20003f46270 */
[----:B------:R-:W-:Y:S01]  /*01b0*/  CS2R R86, SRZ ;  /* 0x0000000000567805 */ /* 0x000fe2000001ff00 */
[----:B------:R-:W-:Y:S01]  /*01c0*/  CS2R R88, SRZ ;  /* 0x0000000000587805 */ /* 0x000fe2000001ff00 */
[C---:B--2---:R-:W-:Y:S01]  /*01d0*/  LOP3.LUT R12, R123.reuse, 0x10, RZ, 0xc0, !PT ;  /* 0x000000107b0c7812 */ /* 0x044fe200078ec0ff */
[----:B------:R-:W-:Y:S01]  /*01e0*/  IMAD.SHL.U32 R25, R123, 0x8, RZ ;  /* 0x000000087b197824 */ /* 0x000fe200078e00ff */
[----:B------:R-:W-:Y:S01]  /*01f0*/  SHF.R.U32.HI R3, RZ, 0x1f, R0 ;  /* 0x0000001fff037819 */ /* 0x000fe20000011600 */
[----:B------:R-:W-:Y:S01]  /*0200*/  CS2R R90, SRZ ;  /* 0x00000000005a7805 */ /* 0x000fe2000001ff00 */
[----:B------:R-:W-:Y:S01]  /*0210*/  CS2R R32, SRZ ;  /* 0x0000000000207805 */ /* 0x000fe2000001ff00 */
[----:B------:R-:W-:Y:S01]  /*0220*/  CS2R R34, SRZ ;  /* 0x0000000000227805 */ /* 0x000fe2000001ff00 */
[----:B------:R-:W-:-:S05]  /*0230*/  LEA.HI.SX32 R0, R0, R3, 0x18 ;  /* 0x0000000300007211 */ /* 0x000fca00078fc2ff */
[C---:B------:R-:W-:Y:S02]  /*0240*/  IMAD R2, R0.reuse, -0x8, R5 ;  /* 0xfffffff800027824 */ /* 0x040fe400078e0205 */
[----:B------:R-:W-:-:S03]  /*0250*/  IMAD R7, R0, -0x280, R9 ;  /* 0xfffffd8000077824 */ /* 0x000fc600078e0209 */
[----:B------:R-:W-:Y:S02]  /*0260*/  IMNMX R4, R2, 0x8, PT ;  /* 0x0000000802047817 */ /* 0x000fe40003800200 */
[----:B------:R-:W-:Y:S02]  /*0270*/  IABS R8, R7 ;  /* 0x0000000700087213 */ /* 0x000fe40000000000 */
[-C--:B------:R-:W-:Y:S02]  /*0280*/  IABS R11, R4.reuse ;  /* 0x00000004000b7213 */ /* 0x080fe40000000000 */
[----:B------:R-:W-:Y:S02]  /*0290*/  LOP3.LUT R7, R7, R4, RZ, 0x3c, !PT ;  /* 0x0000000407077212 */ /* 0x000fe400078e3cff */
[----:B------:R-:W1:Y:S02]  /*02a0*/  I2F.RP R5, R11 ;  /* 0x0000000b00057306 */ /* 0x000e640000209400 */
[----:B------:R-:W-:-:S06]  /*02b0*/  ISETP.GE.AND P4, PT, R7, RZ, PT ;  /* 0x000000ff0700720c */ /* 0x000fcc0003f86270 */
[----:B-1----:R-:W1:Y:S02]  /*02c0*/  MUFU.RCP R5, R5 ;  /* 0x0000000500057308 */ /* 0x002e640000001000 */
[----:B-1----:R-:W-:Y:S02]  /*02d0*/  IADD3 R2, R5, 0xffffffe, RZ ;  /* 0x0ffffffe05027810 */ /* 0x002fe40007ffe0ff */
[----:B------:R-:W-:-:S04]  /*02e0*/  IABS R5, R9 ;  /* 0x0000000900057213 */ /* 0x000fc80000000000 */
[----:B------:R1:W2:Y:S01]  /*02f0*/  F2I.FTZ.U32.TRUNC.NTZ R3, R2 ;  /* 0x0000000200037305 */ /* 0x0002a2000021f000 */
[----:B------:R-:W-:Y:S01]  /*0300*/  SHF.R.U32.HI R9, RZ, 0x2, R123 ;  /* 0x00000002ff097819 */ /* 0x000fe2000001167b */
[----:B-1----:R-:W-:Y:S02]  /*0310*/  IMAD.MOV.U32 R2, RZ, RZ, RZ ;  /* 0x000000ffff027224 */ /* 0x002fe400078e00ff */
[----:B--2---:R-:W-:-:S04]  /*0320*/  IMAD.MOV R6, RZ, RZ, -R3 ;  /* 0x000000ffff067224 */ /* 0x004fc800078e0a03 */
[----:B------:R-:W-:Y:S01]  /*0330*/  IMAD R13, R6, R11, RZ ;  /* 0x0000000b060d7224 */ /* 0x000fe200078e02ff */
[----:B------:R-:W-:-:S03]  /*0340*/  IABS R6, R4 ;  /* 0x0000000400067213 */ /* 0x000fc60000000000 */
[----:B------:R-:W-:-:S04]  /*0350*/  IMAD.HI.U32 R3, R3, R13, R2 ;  /* 0x0000000d03037227 */ /* 0x000fc800078e0002 */
[----:B------:R-:W-:Y:S02]  /*0360*/  IMAD.MOV R6, RZ, RZ, -R6 ;  /* 0x000000ffff067224 */ /* 0x000fe400078e0a06 */
[----:B------:R-:W-:-:S04]  /*0370*/  IMAD.HI.U32 R2, R3, R5, RZ ;  /* 0x0000000503027227 */ /* 0x000fc800078e00ff */
[----:B------:R-:W-:-:S04]  /*0380*/  IMAD.HI.U32 R3, R3, R8, RZ ;  /* 0x0000000803037227 */ /* 0x000fc800078e00ff */
[-C--:B------:R-:W-:Y:S02]  /*0390*/  IMAD R2, R2, R6.reuse, R5 ;  /* 0x0000000602027224 */ /* 0x080fe400078e0205 */
[----:B------:R-:W-:Y:S02]  /*03a0*/  IMAD R5, R3, R6, R8 ;  /* 0x0000000603057224 */ /* 0x000fe400078e0208 */
[----:B------:R-:W-:Y:S01]  /*03b0*/  IMAD.SHL.U32 R8, R123, 0x4, RZ ;  /* 0x000000047b087824 */ /* 0x000fe200078e00ff */
[C---:B------:R-:W-:Y:S02]  /*03c0*/  ISETP.GT.U32.AND P0, PT, R11.reuse, R2, PT ;  /* 0x000000020b00720c */ /* 0x040fe40003f04070 */
[----:B------:R-:W-:Y:S02]  /*03d0*/  ISETP.GT.U32.AND P3, PT, R11, R5, PT ;  /* 0x000000050b00720c */ /* 0x000fe40003f64070 */
[C---:B------:R-:W-:Y:S02]  /*03e0*/  LOP3.LUT R119, R8.reuse, 0x18, R123, 0x48, !PT ;  /* 0x0000001808777812 */ /* 0x040fe400078e487b */
[----:B------:R-:W-:-:S07]  /*03f0*/  LOP3.LUT R104, R8, 0x8, RZ, 0xc0, !PT ;  /* 0x0000000808687812 */ /* 0x000fce00078ec0ff */
[--C-:B------:R-:W-:Y:S02]  /*0400*/  @!P0 IMAD.IADD R2, R2, 0x1, -R11.reuse ;  /* 0x0000000102028824 */ /* 0x100fe400078e0a0b */
[----:B------:R-:W-:Y:S01]  /*0410*/  @!P3 IMAD.IADD R5, R5, 0x1, -R11 ;  /* 0x000000010505b824 */ /* 0x000fe200078e0a0b */
[----:B------:R-:W-:Y:S02]  /*0420*/  @!P3 IADD3 R3, R3, 0x1, RZ ;  /* 0x000000010303b810 */ /* 0x000fe40007ffe0ff */
[----:B------:R-:W-:Y:S02]  /*0430*/  ISETP.GT.U32.AND P1, PT, R11, R2, PT ;  /* 0x000000020b00720c */ /* 0x000fe40003f24070 */
[----:B------:R-:W-:Y:S02]  /*0440*/  ISETP.GE.U32.AND P0, PT, R5, R11, PT ;  /* 0x0000000b0500720c */ /* 0x000fe40003f06070 */
[----:B------:R-:W-:-:S04]  /*0450*/  SHF.R.U32.HI R5, RZ, 0x2, R123 ;  /* 0x00000002ff057819 */ /* 0x000fc8000001167b */
[----:B------:R-:W-:Y:S02]  /*0460*/  LOP3.LUT R10, R5, 0x18, RZ, 0xc0, !PT ;  /* 0x00000018050a7812 */ /* 0x000fe400078ec0ff */
[----:B------:R-:W-:-:S03]  /*0470*/  SHF.R.U32.HI R5, RZ, 0x1, R12 ;  /* 0x00000001ff057819 */ /* 0x000fc6000001160c */
[----:B------:R-:W-:Y:S01]  /*0480*/  @!P1 IMAD.IADD R2, R2, 0x1, -R11 ;  /* 0x0000000102029824 */ /* 0x000fe200078e0a0b */
[----:B------:R-:W-:Y:S02]  /*0490*/  LOP3.LUT R106, R5, 0x18, R8, 0x78, !PT ;  /* 0x00000018056a7812 */ /* 0x000fe400078e7808 */
[----:B------:R-:W-:Y:S01]  /*04a0*/  @P0 IADD3 R3, R3, 0x1, RZ ;  /* 0x0000000103030810 */ /* 0x000fe20007ffe0ff */
[----:B------:R-:W-:Y:S01]  /*04b0*/  @!P2 IMAD.MOV R2, RZ, RZ, -R2 ;  /* 0x000000ffff02a224 */ /* 0x000fe200078e0a02 */
[----:B------:R-:W-:Y:S02]  /*04c0*/  ISETP.NE.AND P0, PT, R4, RZ, PT ;  /* 0x000000ff0400720c */ /* 0x000fe40003f05270 */
[----:B------:R-:W-:Y:S01]  /*04d0*/  LOP3.LUT R7, R5, 0x10, R8, 0xf8, !PT ;  /* 0x0000001005077812 */ /* 0x000fe200078ef808 */
[----:B------:R-:W-:Y:S01]  /*04e0*/  IMAD.MOV.U32 R6, RZ, RZ, R3 ;  /* 0x000000ffff067224 */ /* 0x000fe200078e0003 */
[----:B------:R-:W-:Y:S02]  /*04f0*/  LOP3.LUT R3, RZ, R4, RZ, 0x33, !PT ;  /* 0x00000004ff037212 */ /* 0x000fe400078e33ff */
[----:B------:R-:W-:Y:S01]  /*0500*/  LOP3.LUT R4, R10, 0x7, R123, 0xf8, !PT ;  /* 0x000000070a047812 */ /* 0x000fe200078ef87b */
[----:B------:R-:W-:Y:S01]  /*0510*/  @!P4 IMAD.MOV R6, RZ, RZ, -R6 ;  /* 0x000000ffff06c224 */ /* 0x000fe200078e0a06 */
[----:B------:R-:W-:-:S02]  /*0520*/  SGXT.U32 R5, R9, 0x5 ;  /* 0x000000050905781a */ /* 0x000fc40000000000 */
[----:B------:R-:W-:Y:S01]  /*0530*/  LOP3.LUT R104, R7, 0x10, R104, 0x1e, !PT ;  /* 0x0000001007687812 */ /* 0x000fe200078e1e68 */
[----:B------:R-:W-:Y:S01]  /*0540*/  IMAD R119, R4, 0x20, R119 ;  /* 0x0000002004777824 */ /* 0x000fe200078e0277 */
[C---:B------:R-:W-:Y:S02]  /*0550*/  SEL R124, R3.reuse, R6, !P0 ;  /* 0x00000006037c7207 */ /* 0x040fe40004000000 */
[----:B------:R-:W-:-:S03]  /*0560*/  SEL R3, R3, R2, !P0 ;  /* 0x0000000203037207 */ /* 0x000fc60004000000 */
[----:B------:R-:W-:Y:S02]  /*0570*/  IMAD.SHL.U32 R124, R124, 0x80, RZ ;  /* 0x000000807c7c7824 */ /* 0x000fe400078e00ff */
[----:B------:R-:W-:-:S03]  /*0580*/  IMAD R0, R0, 0x8, R3 ;  /* 0x0000000800007824 */ /* 0x000fc600078e0203 */
[--C-:B------:R-:W-:Y:S01]  /*0590*/  LOP3.LUT R6, R124, 0x20, R5.reuse, 0xfe, !PT ;  /* 0x000000207c067812 */ /* 0x100fe200078efe05 */
[----:B------:R-:W-:Y:S01]  /*05a0*/  IMAD.SHL.U32 R125, R0, 0x40, RZ ;  /* 0x00000040007d7824 */ /* 0x000fe200078e00ff */
[C---:B------:R-:W-:Y:S02]  /*05b0*/  LOP3.LUT R4, R124.reuse, R5, RZ, 0xfc, !PT ;  /* 0x000000057c047212 */ /* 0x040fe400078efcff */
[--C-:B------:R-:W-:Y:S01]  /*05c0*/  LOP3.LUT R7, R124, 0x40, R5.reuse, 0xfe, !PT ;  /* 0x000000407c077812 */ /* 0x100fe200078efe05 */
[----:B------:R-:W-:Y:S01]  /*05d0*/  IMAD.HI R10, R6, 0x66666667, RZ ;  /* 0x66666667060a7827 */ /* 0x000fe200078e02ff */
[----:B------:R-:W-:-:S03]  /*05e0*/  LOP3.LUT R8, R124, 0x60, R5, 0xfe, !PT ;  /* 0x000000607c087812 */ /* 0x000fc600078efe05 */
[----:B------:R-:W-:Y:S01]  /*05f0*/  IMAD.HI R9, R4, 0x66666667, RZ ;  /* 0x6666666704097827 */ /* 0x000fe200078e02ff */
[----:B------:R-:W-:-:S03]  /*0600*/  SHF.R.U32.HI R11, RZ, 0x1f, R10 ;  /* 0x0000001fff0b7819 */ /* 0x000fc6000001160a */
[----:B------:R-:W-:Y:S01]  /*0610*/  IMAD.HI R12, R7, 0x66666667, RZ ;  /* 0x66666667070c7827 */ /* 0x000fe200078e02ff */
[----:B------:R-:W-:Y:S02]  /*0620*/  SHF.R.U32.HI R2, RZ, 0x1f, R9 ;  /* 0x0000001fff027819 */ /* 0x000fe40000011609 */
[----:B------:R-:W-:Y:S01]  /*0630*/  LEA.HI R11, R10, R11, RZ, 0x14 ;  /* 0x0000000b0a0b7211 */ /* 0x000fe200078fa0ff */
[----:B------:R-:W-:Y:S01]  /*0640*/  IMAD.HI R14, R8, 0x66666667, RZ ;  /* 0x66666667080e7827 */ /* 0x000fe200078e02ff */
[----:B------:R-:W-:Y:S02]  /*0650*/  LEA.HI R9, R9, R2, RZ, 0x14 ;  /* 0x0000000209097211 */ /* 0x000fe400078fa0ff */
[----:B------:R-:W-:Y:S01]  /*0660*/  LOP3.LUT R10, R25, 0x18, R123, 0x48, !PT ;  /* 0x00000018190a7812 */ /* 0x000fe200078e487b */
[----:B------:R-:W-:Y:S01]  /*0670*/  IMAD R11, R11, -0x2800, R6 ;  /* 0xffffd8000b0b7824 */ /* 0x000fe200078e0206 */
[----:B------:R-:W-:Y:S01]  /*0680*/  SHF.R.S32.HI R2, RZ, 0x19, R0 ;  /* 0x00000019ff027819 */ /* 0x000fe20000011400 */
[----:B------:R-:W-:Y:S01]  /*0690*/  IMAD R9, R9, -0x2800, R4 ;  /* 0xffffd80009097824 */ /* 0x000fe200078e0204 */
[----:B------:R-:W-:Y:S01]  /*06a0*/  SHF.R.U32.HI R13, RZ, 0x1f, R12 ;  /* 0x0000001fff0d7819 */ /* 0x000fe2000001160c */
[----:B------:R-:W-:Y:S01]  /*06b0*/  IMAD R102, R5, 0x20, R10 ;  /* 0x0000002005667824 */ /* 0x000fe200078e020a */
[----:B------:R-:W-:Y:S01]  /*06c0*/  SHF.R.U32.HI R3, RZ, 0x1f, R14 ;  /* 0x0000001fff037819 */ /* 0x000fe2000001160e */
[----:B------:R-:W-:Y:S01]  /*06d0*/  IMAD.SHL.U32 R20, R9, 0x1000, RZ ;  /* 0x0000100009147824 */ /* 0x000fe200078e00ff */
[----:B------:R-:W-:Y:S01]  /*06e0*/  SGXT R2, R2, 0x1 ;  /* 0x000000010202781a */ /* 0x000fe20000000200 */
[----:B------:R-:W-:Y:S01]  /*06f0*/  IMAD.SHL.U32 R21, R11, 0x1000, RZ ;  /* 0x000010000b157824 */ /* 0x000fe200078e00ff */
[C---:B------:R-:W-:Y:S01]  /*0700*/  LOP3.LUT R0, R125.reuse, R5, RZ, 0xfc, !PT ;  /* 0x000000057d007212 */ /* 0x040fe200078efcff */
[----:B------:R-:W-:Y:S01]  /*0710*/  IMAD.SHL.U32 R102, R102, 0x2, RZ ;  /* 0x0000000266667824 */ /* 0x000fe200078e00ff */
[----:B------:R-:W-:-:S02]  /*0720*/  LOP3.LUT R5, R125, 0x20, R5, 0xfe, !PT ;  /* 0x000000207d057812 */ /* 0x000fc400078efe05 */
[----:B------:R-:W-:Y:S02]  /*0730*/  LEA.HI R12, R12, R13, RZ, 0x14 ;  /* 0x0000000d0c0c7211 */ /* 0x000fe400078fa0ff */
[----:B------:R-:W-:Y:S02]  /*0740*/  LEA.HI R13, R14, R3, RZ, 0x14 ;  /* 0x000000030e0d7211 */ /* 0x000fe400078fa0ff */
[----:B------:R-:W-:Y:S01]  /*0750*/  LEA.HI R3, R2, R0, RZ, 0x9 ;  /* 0x0000000002037211 */ /* 0x000fe200078f48ff */
[----:B------:R-:W-:Y:S01]  /*0760*/  IMAD R7, R12, -0x2800, R7 ;  /* 0xffffd8000c077824 */ /* 0x000fe200078e0207 */
[----:B------:R-:W-:Y:S01]  /*0770*/  LEA.HI R2, R2, R5, RZ, 0x9 ;  /* 0x0000000502027211 */ /* 0x000fe200078f48ff */
[----:B------:R-:W-:Y:S01]  /*0780*/  IMAD R13, R13, -0x2800, R8 ;  /* 0xffffd8000d0d7824 */ /* 0x000fe200078e0208 */
[----:B------:R-:W-:Y:S01]  /*0790*/  LOP3.LUT R3, R3, 0xffe00, RZ, 0xc0, !PT ;  /* 0x000ffe0003037812 */ /* 0x000fe200078ec0ff */
[----:B------:R-:W-:Y:S01]  /*07a0*/  IMAD.SHL.U32 R22, R7, 0x1000, RZ ;  /* 0x0000100007167824 */ /* 0x000fe200078e00ff */
[----:B------:R-:W-:Y:S01]  /*07b0*/  LOP3.LUT R4, R2, 0xffe00, RZ, 0xc0, !PT ;  /* 0x000ffe0002047812 */ /* 0x000fe200078ec0ff */
[----:B------:R-:W-:Y:S01]  /*07c0*/  IMAD.SHL.U32 R23, R13, 0x1000, RZ ;  /* 0x000010000d177824 */ /* 0x000fe200078e00ff */
[----:B------:R-:W-:Y:S01]  /*07d0*/  LOP3.LUT R6, R123, 0x3, RZ, 0xc0, !PT ;  /* 0x000000037b067812 */ /* 0x000fe200078ec0ff */
[----:B------:R-:W-:-:S02]  /*07e0*/  IMAD.IADD R0, R0, 0x1, -R3 ;  /* 0x0000000100007824 */ /* 0x000fc400078e0a03 */
[----:B------:R-:W-:Y:S01]  /*07f0*/  IMAD.IADD R5, R5, 0x1, -R4 ;  /* 0x0000000105057824 */ /* 0x000fe200078e0a04 */
[----:B------:R-:W-:Y:S01]  /*0800*/  SHF.R.S32.HI R29, RZ, 0x1f, R23 ;  /* 0x0000001fff1d7819 */ /* 0x000fe20000011417 */
[----:B------:R-:W-:-:S04]  /*0810*/  IMAD.WIDE.U32 R12, R6, 0x10, RZ ;  /* 0x00000010060c7825 */ /* 0x000fc800078e00ff */
[----:B------:R-:W-:Y:S02]  /*0820*/  IMAD.SHL.U32 R16, R5, 0x1000, RZ ;  /* 0x0000100005107824 */ /* 0x000fe400078e00ff */
[----:B------:R-:W-:Y:S02]  /*0830*/  IMAD.SHL.U32 R0, R0, 0x1000, RZ ;  /* 0x0000100000007824 */ /* 0x000fe400078e00ff */
[----:B------:R-:W-:Y:S01]  /*0840*/  IMAD.WIDE R2, R23, 0x2, RZ ;  /* 0x0000000217027825 */ /* 0x000fe200078e02ff */
[--C-:B------:R-:W-:Y:S02]  /*0850*/  LOP3.LUT R19, R16, 0x18, R25.reuse, 0xf8, !PT ;  /* 0x0000001810137812 */ /* 0x100fe400078ef819 */
[----:B------:R-:W-:Y:S01]  /*0860*/  LOP3.LUT R17, R0, 0x18, R25, 0xf8, !PT ;  /* 0x0000001800117812 */ /* 0x000fe200078ef819 */
[----:B------:R-:W-:Y:S01]  /*0870*/  IMAD.WIDE R6, R22, 0x2, RZ ;  /* 0x0000000216067825 */ /* 0x000fe200078e02ff */
[----:B------:R-:W-:Y:S02]  /*0880*/  SHF.R.S32.HI R24, RZ, 0x1f, R0 ;  /* 0x0000001fff187819 */ /* 0x000fe40000011400 */
[----:B------:R-:W-:Y:S01]  /*0890*/  LOP3.LUT R4, R12, R2, RZ, 0xfc, !PT ;  /* 0x000000020c047212 */ /* 0x000fe200078efcff */
[----:B------:R-:W-:Y:S01]  /*08a0*/  IMAD.WIDE R8, R20, 0x2, RZ ;  /* 0x0000000214087825 */ /* 0x000fe200078e02ff */
[----:B------:R-:W-:-:S02]  /*08b0*/  LOP3.LUT R117, R13, R3, RZ, 0xfc, !PT ;  /* 0x000000030d757212 */ /* 0x000fc400078efcff */
[----:B------:R-:W-:Y:S01]  /*08c0*/  LOP3.LUT R5, R12, R6, RZ, 0xfc, !PT ;  /* 0x000000060c057212 */ /* 0x000fe200078efcff */
[----:B------:R-:W-:Y:S01]  /*08d0*/  IMAD.WIDE R10, R16, 0x2, RZ ;  /* 0x00000002100a7825 */ /* 0x000fe200078e02ff */
[----:B------:R-:W-:Y:S02]  /*08e0*/  LEA R18, P1, R19, c[0x0][0x160], 0x1 ;  /* 0x0000580013127a11 */ /* 0x000fe400078208ff */
[----:B------:R-:W-:Y:S01]  /*08f0*/  LOP3.LUT R6, R12, R8, RZ, 0xfc, !PT ;  /* 0x000000080c067212 */ /* 0x000fe200078efcff */
[----:B------:R-:W-:Y:S01]  /*0900*/  IMAD.WIDE R14, R0, 0x2, RZ ;  /* 0x00000002000e7825 */ /* 0x000fe200078e02ff */
[----:B------:R-:W-:Y:S02]  /*0910*/  SHF.R.S32.HI R0, RZ, 0x1f, R16 ;  /* 0x0000001fff007819 */ /* 0x000fe40000011410 */
[----:B------:R-:W-:Y:S01]  /*0920*/  LOP3.LUT R8, R12, R10, RZ, 0xfc, !PT ;  /* 0x0000000a0c087212 */ /* 0x000fe200078efcff */
[----:B------:R-:W-:Y:S01]  /*0930*/  IMAD.WIDE R2, R21, 0x2, RZ ;  /* 0x0000000215027825 */ /* 0x000fe200078e02ff */
[----:B------:R-:W-:-:S02]  /*0940*/  LOP3.LUT R109, R13, R11, RZ, 0xfc, !PT ;  /* 0x0000000b0d6d7212 */ /* 0x000fc400078efcff */
[----:B------:R-:W-:Y:S01]  /*0950*/  LEA R16, P0, R17, c[0x0][0x160], 0x1 ;  /* 0x0000580011107a11 */ /* 0x000fe200078008ff */
[C---:B------:R-:W-:Y:S01]  /*0960*/  IMAD.WIDE R10, R19.reuse, R30, c[0x0][0x160] ;  /* 0x00005800130a7625 */ /* 0x040fe200078e021e */
[----:B------:R-:W-:Y:S02]  /*0970*/  LEA.HI.X R19, R19, c[0x0][0x164], R0, 0x1, P1 ;  /* 0x0000590013137a11 */ /* 0x000fe400008f0c00 */
[C---:B------:R-:W-:Y:S02]  /*0980*/  LOP3.LUT R115, R13.reuse, R7, RZ, 0xfc, !PT ;  /* 0x000000070d737212 */ /* 0x040fe400078efcff */
[----:B------:R-:W-:Y:S02]  /*0990*/  LOP3.LUT R0, R20, 0x18, R25, 0xf8, !PT ;  /* 0x0000001814007812 */ /* 0x000fe400078ef819 */
[----:B------:R-:W-:Y:S02]  /*09a0*/  LOP3.LUT R7, R12, R2, RZ, 0xfc, !PT ;  /* 0x000000020c077212 */ /* 0x000fe400078efcff */
[----:B------:R-:W-:Y:S01]  /*09b0*/  LOP3.LUT R113, R13, R3, RZ, 0xfc, !PT ;  /* 0x000000030d717212 */ /* 0x000fe200078efcff */
[----:B------:R-:W-:Y:S01]  /*09c0*/  IMAD.WIDE R2, R17, R30, c[0x0][0x160] ;  /* 0x0000580011027625 */ /* 0x000fe200078e021e */
[----:B------:R-:W-:-:S02]  /*09d0*/  LOP3.LUT R107, R13, R15, RZ, 0xfc, !PT ;  /* 0x0000000f0d6b7212 */ /* 0x000fc400078efcff */
[----:B------:R-:W-:Y:S02]  /*09e0*/  LOP3.LUT R111, R13, R9, RZ, 0xfc, !PT ;  /* 0x000000090d6f7212 */ /* 0x000fe400078efcff */
[----:B------:R-:W-:Y:S01]  /*09f0*/  SHF.R.S32.HI R15, RZ, 0x1f, R20 ;  /* 0x0000001fff0f7819 */ /* 0x000fe20000011414 */
[----:B------:R1:W-:Y:S01]  /*0a00*/  LDGSTS.E.BYPASS.128 [R102+0x4000], [R2.64] ;  /* 0x0400000002667fae */ /* 0x0003e2000b901c44 */
[----:B------:R-:W-:Y:S02]  /*0a10*/  LEA.HI.X R17, R17, c[0x0][0x164], R24, 0x1, P0 ;  /* 0x0000590011117a11 */ /* 0x000fe400000f0c18 */
[----:B------:R-:W-:Y:S01]  /*0a20*/  LOP3.LUT R13, R22, 0x18, R25, 0xf8, !PT ;  /* 0x00000018160d7812 */ /* 0x000fe200078ef819 */
[----:B------:R2:W-:Y:S01]  /*0a30*/  LDGSTS.E.BYPASS.128 [R102+0x4800], [R10.64] ;  /* 0x048000000a667fae */ /* 0x0005e2000b901c44 */
[----:B------:R-:W-:Y:S02]  /*0a40*/  SHF.R.S32.HI R20, RZ, 0x1f, R22 ;  /* 0x0000001fff147819 */ /* 0x000fe40000011416 */
[----:B------:R-:W-:Y:S01]  /*0a50*/  LOP3.LUT R9, R12, R14, RZ, 0xfc, !PT ;  /* 0x0000000e0c097212 */ /* 0x000fe200078efcff */
[----:B------:R-:W0:Y:S01]  /*0a60*/  LDGDEPBAR ;  /* 0x00000000000079af */ /* 0x000e220000000000 */
[----:B------:R-:W-:-:S02]  /*0a70*/  LEA R22, P0, R0, c[0x0][0x168], 0x1 ;  /* 0x00005a0000167a11 */ /* 0x000fc400078008ff */
[--C-:B------:R-:W-:Y:S01]  /*0a80*/  LOP3.LUT R12, R21, 0x18, R25.reuse, 0xf8, !PT ;  /* 0x00000018150c7812 */ /* 0x100fe200078ef819 */
[CC--:B-1----:R-:W-:Y:S01]  /*0a90*/  IMAD.WIDE R2, R0.reuse, R30.reuse, c[0x0][0x168] ;  /* 0x00005a0000027625 */ /* 0x0c2fe200078e021e */
[----:B------:R-:W-:Y:S02]  /*0aa0*/  LOP3.LUT R14, R23, 0x18, R25, 0xf8, !PT ;  /* 0x00000018170e7812 */ /* 0x000fe400078ef819 */
[----:B------:R-:W-:Y:S01]  /*0ab0*/  LEA.HI.X R23, R0, c[0x0][0x16c], R15, 0x1, P0 ;  /* 0x00005b0000177a11 */ /* 0x000fe200000f0c0f */
[C---:B--2---:R-:W-:Y:S01]  /*0ac0*/  IMAD.WIDE R10, R12.reuse, R30, c[0x0][0x168] ;  /* 0x00005a000c0a7625 */ /* 0x044fe200078e021e */
[----:B------:R-:W-:Y:S01]  /*0ad0*/  SHF.R.S32.HI R21, RZ, 0x1f, R21 ;  /* 0x0000001fff157819 */ /* 0x000fe20000011415 */
[----:B------:R1:W-:Y:S01]  /*0ae0*/  LDGSTS.E.BYPASS.128 [R102], [R2.64] ;  /* 0x0000000002667fae */ /* 0x0003e2000b901c44 */
[----:B------:R-:W-:Y:S01]  /*0af0*/  LEA R24, P1, R12, c[0x0][0x168], 0x1 ;  /* 0x00005a000c187a11 */ /* 0x000fe200078208ff */
[----:B------:R-:W-:Y:S01]  /*0b00*/  IMAD.MOV.U32 R0, RZ, RZ, RZ ;  /* 0x000000ffff007224 */ /* 0x000fe200078e00ff */
[----:B------:R-:W-:Y:S01]  /*0b10*/  LEA R26, P0, R13, c[0x0][0x168], 0x1 ;  /* 0x00005a000d1a7a11 */ /* 0x000fe200078008ff */
[----:B------:R2:W-:Y:S01]  /*0b20*/  LDGSTS.E.BYPASS.128 [R102+0x800], [R10.64] ;  /* 0x008000000a667fae */ /* 0x0005e2000b901c44 */
[----:B------:R-:W-:-:S02]  /*0b30*/  LEA R28, P2, R14, c[0x0][0x168], 0x1 ;  /* 0x00005a000e1c7a11 */ /* 0x000fc400078408ff */
[----:B------:R-:W-:Y:S02]  /*0b40*/  LEA.HI.X R25, R12, c[0x0][0x16c], R21, 0x1, P1 ;  /* 0x00005b000c197a11 */ /* 0x000fe400008f0c15 */
[C---:B------:R-:W-:Y:S01]  /*0b50*/  LEA.HI.X R27, R13.reuse, c[0x0][0x16c], R20, 0x1, P0 ;  /* 0x00005b000d1b7a11 */ /* 0x040fe200000f0c14 */
[-C--:B------:R-:W-:Y:S01]  /*0b60*/  IMAD.WIDE R12, R13, R30.reuse, c[0x0][0x168] ;  /* 0x00005a000d0c7625 */ /* 0x080fe200078e021e */
[----:B------:R-:W-:Y:S01]  /*0b70*/  LEA.HI.X R29, R14, c[0x0][0x16c], R29, 0x1, P2 ;  /* 0x00005b000e1d7a11 */ /* 0x000fe200010f0c1d */
[----:B------:R-:W-:Y:S01]  /*0b80*/  CS2R R20, SRZ ;  /* 0x0000000000147805 */ /* 0x000fe2000001ff00 */
[----:B------:R-:W-:Y:S01]  /*0b90*/  IADD3 R4, P1, R4, c[0x0][0x168], RZ ;  /* 0x00005a0004047a10 */ /* 0x000fe20007f3e0ff */
[----:B------:R-:W-:Y:S01]  /*0ba0*/  IMAD.WIDE R14, R14, R30, c[0x0][0x168] ;  /* 0x00005a000e0e7625 */ /* 0x000fe200078e021e */
[----:B------:R3:W-:Y:S01]  /*0bb0*/  LDGSTS.E.BYPASS.128 [R102+0x1000], [R12.64] ;  /* 0x010000000c667fae */ /* 0x0007e2000b901c44 */
[----:B------:R-:W-:Y:S01]  /*0bc0*/  IADD3 R5, P5, R5, c[0x0][0x168], RZ ;  /* 0x00005a0005057a10 */ /* 0x000fe20007fbe0ff */
[----:B------:R-:W-:Y:S01]  /*0bd0*/  CS2R R30, SRZ ;  /* 0x00000000001e7805 */ /* 0x000fe2000001ff00 */
[----:B------:R-:W-:Y:S01]  /*0be0*/  IADD3 R118, P3, R4, 0x80, RZ ;  /* 0x0000008004767810 */ /* 0x000fe20007f7e0ff */
[----:B------:R4:W-:Y:S01]  /*0bf0*/  LDGSTS.E.BYPASS.128 [R102+0x1800], [R14.64] ;  /* 0x018000000e667fae */ /* 0x0009e2000b901c44 */
[----:B--2---:R-:W-:Y:S01]  /*0c00*/  IMAD.SHL.U32 R10, R123, 0x20, RZ ;  /* 0x000000207b0a7824 */ /* 0x004fe200078e00ff */
[----:B------:R-:W-:Y:S01]  /*0c10*/  IADD3 R7, P4, R7, c[0x0][0x168], RZ ;  /* 0x00005a0007077a10 */ /* 0x000fe20007f9e0ff */
[----:B------:R-:W-:Y:S01]  /*0c20*/  IMAD.SHL.U32 R123, R123, 0x20, RZ ;  /* 0x000000207b7b7824 */ /* 0x000fe200078e00ff */
[----:B------:R-:W0:Y:S01]  /*0c30*/  LDGDEPBAR ;  /* 0x00000000000079af */ /* 0x000e220000000000 */
[----:B------:R-:W-:Y:S01]  /*0c40*/  IADD3.X R117, RZ, c[0x0][0x16c], R117, P3, P1 ;  /* 0x00005b00ff757a10 */ /* 0x000fe20001fe2475 */
[----:B-1----:R-:W-:Y:S01]  /*0c50*/  IMAD.MOV.U32 R3, RZ, RZ, -0x1 ;  /* 0xffffffffff037424 */ /* 0x002fe200078e00ff */
[----:B------:R-:W-:Y:S01]  /*0c60*/  IADD3 R116, P6, R5, 0x80, RZ ;  /* 0x0000008005747810 */ /* 0x000fe20007fde0ff */
[----:B------:R-:W-:Y:S01]  /*0c70*/  BAR.SYNC.DEFER_BLOCKING 0x0 ;  /* 0x0000000000007b1d */ /* 0x000fe20000010000 */
[----:B------:R-:W-:Y:S01]  /*0c80*/  IADD3 R114, P3, R7, 0x80, RZ ;  /* 0x0000008007727810 */ /* 0x000fe20007f7e0ff */
[----:B------:R-:W-:Y:S01]  /*0c90*/  IMAD.MOV.U32 R2, RZ, RZ, RZ ;  /* 0x000000ffff027224 */ /* 0x000fe200078e00ff */
[----:B------:R-:W-:Y:S01]  /*0ca0*/  LOP3.LUT R10, R10, 0x1e0, RZ, 0xe2, !PT ;  /* 0x000001e00a0a7812 */ /* 0x000fe200078ee2ff */
[----:B---3--:R-:W-:Y:S01]  /*0cb0*/  CS2R R12, SRZ ;  /* 0x00000000000c7805 */ /* 0x008fe2000001ff00 */
[----:B------:R-:W-:Y:S01]  /*0cc0*/  IADD3 R6, P0, R6, c[0x0][0x168], RZ ;  /* 0x00005a0006067a10 */ /* 0x000fe20007f1e0ff */
[----:B----4-:R-:W-:Y:S01]  /*0cd0*/  CS2R R14, SRZ ;  /* 0x00000000000e7805 */ /* 0x010fe2000001ff00 */
[----:B------:R-:W-:-:S02]  /*0ce0*/  IADD3 R8, P2, R8, c[0x0][0x160], RZ ;  /* 0x0000580008087a10 */ /* 0x000fc40007f5e0ff */
[----:B------:R-:W-:Y:S02]  /*0cf0*/  IADD3 R9, P1, R9, c[0x0][0x160], RZ ;  /* 0x0000580009097a10 */ /* 0x000fe40007f3e0ff */
[----:B------:R-:W-:Y:S02]  /*0d00*/  IADD3.X R115, RZ, c[0x0][0x16c], R115, P6, P5 ;  /* 0x00005b00ff737a10 */ /* 0x000fe400037ea473 */
[----:B------:R-:W-:Y:S02]  /*0d10*/  IADD3.X R113, RZ, c[0x0][0x16c], R113, P3, P4 ;  /* 0x00005b00ff717a10 */ /* 0x000fe40001fe8471 */
[----:B------:R-:W-:Y:S02]  /*0d20*/  IADD3 R11, R10, 0x400, RZ ;  /* 0x000004000a0b7810 */ /* 0x000fe40007ffe0ff */
[----:B------:R-:W-:Y:S02]  /*0d30*/  IADD3 R112, P6, R6, 0x80, RZ ;  /* 0x0000008006707810 */ /* 0x000fe40007fde0ff */
[----:B------:R-:W-:-:S02]  /*0d40*/  IADD3 R110, P5, R8, 0x80, RZ ;  /* 0x00000080086e7810 */ /* 0x000fc40007fbe0ff */
[----:B------:R-:W-:Y:S02]  /*0d50*/  IADD3 R108, P3, R9, 0x80, RZ ;  /* 0x00000080096c7810 */ /* 0x000fe40007f7e0ff */
[----:B------:R-:W-:Y:S01]  /*0d60*/  LOP3.LUT R122, R123, 0x1e0, RZ, 0xc0, !PT ;  /* 0x000001e07b7a7812 */ /* 0x000fe200078ec0ff */
[----:B------:R-:W-:Y:S01]  /*0d70*/  @!PT LDS RZ, [RZ] ;  /* 0x00000000fffff984 */ /* 0x000fe20000000800 */
[----:B------:R-:W-:Y:S01]  /*0d80*/  @!PT LDS RZ, [RZ] ;  /* 0x00000000fffff984 */ /* 0x000fe20000000800 */
[----:B------:R-:W-:Y:S01]  /*0d90*/  @!PT LDS RZ, [RZ] ;  /* 0x00000000fffff984 */ /* 0x000fe20000000800 */
[----:B------:R1:W-:Y:S01]  /*0da0*/  LDGSTS.E.BYPASS.128 [R102+0x5000], [R16.64+0x40] ;  /* 0x0500004010667fae */ /* 0x0003e2000b901c44 */
[CC--:B------:R-:W-:Y:S02]  /*0db0*/  LOP3.LUT R121, R106.reuse, R11.reuse, RZ, 0xfc, !PT ;  /* 0x0000000b6a797212 */ /* 0x0c0fe400078efcff */
[--C-:B------:R-:W-:Y:S01]  /*0dc0*/  LOP3.LUT R5, R106, 0x1e0, R123.reuse, 0xf8, !PT ;  /* 0x000001e06a057812 */ /* 0x100fe200078ef87b */
[----:B------:R2:W-:Y:S01]  /*0dd0*/  LDGSTS.E.BYPASS.128 [R102+0x5800], [R18.64+0x40] ;  /* 0x0580004012667fae */ /* 0x0005e2000b901c44 */
[C---:B------:R-:W-:Y:S02]  /*0de0*/  LOP3.LUT R120, R104.reuse, R11, RZ, 0xfc, !PT ;  /* 0x0000000b68787212 */ /* 0x040fe400078efcff */
[----:B------:R-:W-:Y:S01]  /*0df0*/  LOP3.LUT R4, R104, 0x1e0, R123, 0xf8, !PT ;  /* 0x000001e068047812 */ /* 0x000fe200078ef87b */
[----:B------:R-:W0:Y:S01]  /*0e00*/  LDGDEPBAR ;  /* 0x00000000000079af */ /* 0x000e220000000000 */
[----:B------:R-:W-:-:S02]  /*0e10*/  IADD3.X R111, RZ, c[0x0][0x16c], R111, P6, P0 ;  /* 0x00005b00ff6f7a10 */ /* 0x000fc400037e046f */
[----:B------:R-:W-:Y:S01]  /*0e20*/  IADD3.X R109, RZ, c[0x0][0x164], R109, P5, P2 ;  /* 0x00005900ff6d7a10 */ /* 0x000fe20002fe446d */
[----:B------:R3:W-:Y:S01]  /*0e30*/  LDGSTS.E.BYPASS.128 [R102+0x2000], [R22.64+0x40] ;  /* 0x0200004016667fae */ /* 0x0007e2000b901c44 */
[----:B-1----:R-:W-:Y:S01]  /*0e40*/  CS2R R16, SRZ ;  /* 0x0000000000107805 */ /* 0x002fe2000001ff00 */
[----:B------:R-:W-:Y:S02]  /*0e50*/  IADD3.X R107, RZ, c[0x0][0x164], R107, P3, P1 ;  /* 0x00005900ff6b7a10 */ /* 0x000fe40001fe246b */
[----:B------:R1:W-:Y:S01]  /*0e60*/  LDGSTS.E.BYPASS.128 [R102+0x2800], [R24.64+0x40] ;  /* 0x0280004018667fae */ /* 0x0003e2000b901c44 */
[----:B--2---:R-:W-:-:S03]  /*0e70*/  CS2R R18, SRZ ;  /* 0x0000000000127805 */ /* 0x004fc6000001ff00 */
[----:B------:R2:W-:Y:S04]  /*0e80*/  LDGSTS.E.BYPASS.128 [R102+0x3000], [R26.64+0x40] ;  /* 0x030000401a667fae */ /* 0x0005e8000b901c44 */
[----:B------:R4:W-:Y:S01]  /*0e90*/  LDGSTS.E.BYPASS.128 [R102+0x3800], [R28.64+0x40] ;  /* 0x038000401c667fae */ /* 0x0009e2000b901c44 */
[----:B---3--:R-:W-:-:S03]  /*0ea0*/  CS2R R22, SRZ ;  /* 0x0000000000167805 */ /* 0x008fc6000001ff00 */
[----:B------:R-:W0:Y:S01]  /*0eb0*/  LDGDEPBAR ;  /* 0x00000000000079af */ /* 0x000e220000000000 */
[----:B-1----:R-:W-:Y:S01]  /*0ec0*/  CS2R R24, SRZ ;  /* 0x0000000000187805 */ /* 0x002fe2000001ff00 */
[----:B--2---:R-:W-:Y:S01]  /*0ed0*/  CS2R R26, SRZ ;  /* 0x00000000001a7805 */ /* 0x004fe2000001ff00 */
[----:B----4-:R-:W-:Y:S02]  /*0ee0*/  CS2R R28, SRZ ;  /* 0x00000000001c7805 */ /* 0x010fe4000001ff00 */
.L_x_0:
[----:B------:R-:W-:-:S04]  /*0ef0*/  DEPBAR.LE SB0, 0x2 ;  /* 0x000080800000791a */ /* 0x000fc80000000000 */
[----:B------:R-:W-:Y:S01]  /*0f00*/  IADD3 R3, R3, 0x1, RZ ;  /* 0x0000000103037810 */ /* 0x000fe20007ffe0ff */
[C---:B------:R-:W-:Y:S01]  /*0f10*/  IMAD.IADD R4, R106.reuse, 0x1, R122 ;  /* 0x000000016a047824 */ /* 0x040fe200078e027a */
[----:B------:R-:W-:Y:S01]  /*0f20*/  LOP3.LUT R5, R106, 0x1e0, R123, 0xf8, !PT ;  /* 0x000001e06a057812 */ /* 0x000fe200078ef87b */
[----:B------:R-:W-:Y:S01]  /*0f30*/  BAR.SYNC.DEFER_BLOCKING 0x0 ;  /* 0x0000000000007b1d */ /* 0x000fe20000010000 */
[----:B------:R-:W-:Y:S02]  /*0f40*/  ISETP.GE.AND P0, PT, R3, 0x2, PT ;  /* 0x000000020300780c */ /* 0x000fe40003f06270 */
[----:B------:R-:W-:Y:S02]  /*0f50*/  IADD3 R105, R105, 0x1, RZ ;  /* 0x0000000169697810 */ /* 0x000fe40007ffe0ff */
[----:B------:R-:W-:Y:S02]  /*0f60*/  SEL R3, R3, RZ, !P0 ;  /* 0x000000ff03037207 */ /* 0x000fe40004000000 */
[----:B------:R-:W-:-:S02]  /*0f70*/  ISETP.GE.AND P1, PT, R105, 0x2, PT ;  /* 0x000000026900780c */ /* 0x000fc40003f26270 */
[C---:B------:R-:W-:Y:S01]  /*0f80*/  LEA R103, R3.reuse, 0x4000, 0xc ;  /* 0x0000400003677811 */ /* 0x040fe200078e60ff */
[----:B------:R-:W-:Y:S01]  /*0f90*/  IMAD R60, R3, 0x1000, R119 ;  /* 0x00001000033c7824 */ /* 0x000fe200078e0277 */
[----:B------:R-:W-:Y:S02]  /*0fa0*/  ISETP.GE.U32.AND P0, PT, R101, 0x7e, PT ;  /* 0x0000007e6500780c */ /* 0x000fe40003f06070 */
[----:B------:R-:W-:Y:S01]  /*0fb0*/  SEL R105, R105, RZ, !P1 ;  /* 0x000000ff69697207 */ /* 0x000fe20004800000 */
[--C-:B------:R-:W-:Y:S01]  /*0fc0*/  IMAD R52, R5, 0x2, R103.reuse ;  /* 0x0000000205347824 */ /* 0x100fe200078e0267 */
[----:B------:R-:W-:Y:S01]  /*0fd0*/  ISETP.GE.U32.AND.EX P0, PT, R100, RZ, PT, P0 ;  /* 0x000000ff6400720c */ /* 0x000fe20003f06100 */
[--C-:B------:R-:W-:Y:S02]  /*0fe0*/  IMAD R44, R121, 0x2, R103.reuse ;  /* 0x00000002792c7824 */ /* 0x100fe400078e0267 */
[----:B------:R-:W-:Y:S02]  /*0ff0*/  IMAD.SHL.U32 R60, R60, 0x2, RZ ;  /* 0x000000023c3c7824 */ /* 0x000fe400078e00ff */
[----:B------:R-:W-:Y:S01]  /*1000*/  IMAD R61, R4, 0x2, R103 ;  /* 0x00000002043d7824 */ /* 0x000fe200078e0267 */
[----:B------:R-:W-:Y:S04]  /*1010*/  LDSM.16.M88.4 R52, [R52] ;  /* 0x000000003434783b */ /* 0x000fe80000000200 */
[----:B------:R-:W1:Y:S04]  /*1020*/  LDSM.16.M88.4 R4, [R60] ;  /* 0x000000003c04783b */ /* 0x000e680000000200 */
[----:B------:R-:W2:Y:S04]  /*1030*/  LDSM.16.M88.4 R48, [R61+0x400] ;  /* 0x000400003d30783b */ /* 0x000ea80000000200 */
[----:B------:R-:W3:Y:S04]  /*1040*/  LDSM.16.M88.4 R44, [R44] ;  /* 0x000000002c2c783b */ /* 0x000ee80000000200 */
[----:B------:R-:W4:Y:S04]  /*1050*/  LDSM.16.M88.4 R40, [R61+0xc00] ;  /* 0x000c00003d28783b */ /* 0x000f280000000200 */
[----:B------:R-:W3:Y:S04]  /*1060*/  LDSM.16.M88.4 R8, [R60+0x800] ;  /* 0x000800003c08783b */ /* 0x000ee80000000200 */
[----:B------:R-:W4:Y:S04]  /*1070*/  LDSM.16.M88.4 R56, [R60+0x1000] ;  /* 0x001000003c38783b */ /* 0x000f280000000200 */
[----:B------:R-:W4:Y:S01]  /*1080*/  LDSM.16.M88.4 R60, [R60+0x1800] ;  /* 0x001800003c3c783b */ /* 0x000f220000000200 */
[-C--:B-1----:R-:W-:Y:S08]  /*1090*/  HMMA.16816.F32.BF16 R20, R52, R4.reuse, R20 ;  /* 0x000000043414723c */ /* 0x082ff00000041814 */
[-C--:B--2---:R-:W-:Y:S08]  /*10a0*/  HMMA.16816.F32.BF16 R36, R48, R4.reuse, R36 ;  /* 0x000000043024723c */ /* 0x084ff00000041824 */
[-C--:B---3--:R-:W-:Y:S08]  /*10b0*/  HMMA.16816.F32.BF16 R76, R44, R4.reuse, R76 ;  /* 0x000000042c4c723c */ /* 0x088ff0000004184c */
[----:B----4-:R-:W-:Y:S07]  /*10c0*/  HMMA.16816.F32.BF16 R96, R40, R4, R96 ;  /* 0x000000042860723c */ /* 0x010fee0000041860 */
[----:B------:R-:W-:Y:S01]  /*10d0*/  LOP3.LUT R5, R104, 0x1e0, R123, 0xf8, !PT ;  /* 0x000001e068057812 */ /* 0x000fe200078ef87b */
[----:B------:R-:W-:Y:S01]  /*10e0*/  IMAD.IADD R4, R122, 0x1, R104 ;  /* 0x000000017a047824 */ /* 0x000fe200078e0268 */
[----:B------:R-:W-:Y:S03]  /*10f0*/  HMMA.16816.F32.BF16 R72, R52, R8, R72 ;  /* 0x000000083448723c */ /* 0x000fe60000041848 */
[----:B------:R-:W-:-:S05]  /*1100*/  IMAD R4, R4, 0x2, R103 ;  /* 0x0000000204047824 */ /* 0x000fca00078e0267 */
[----:B------:R-:W-:Y:S08]  /*1110*/  HMMA.16816.F32.BF16 R80, R48, R8, R80 ;  /* 0x000000083050723c */ /* 0x000ff00000041850 */
[-C--:B------:R-:W-:Y:S08]  /*1120*/  HMMA.16816.F32.BF16 R16, R52, R56.reuse, R16 ;  /* 0x000000383410723c */ /* 0x080ff00000041810 */
[----:B------:R-:W-:Y:S08]  /*1130*/  HMMA.16816.F32.BF16 R92, R48, R56, R92 ;  /* 0x00000038305c723c */ /* 0x000ff0000004185c */
[-C--:B------:R-:W-:Y:S07]  /*1140*/  HMMA.16816.F32.BF16 R12, R52, R60.reuse, R12 ;  /* 0x0000003c340c723c */ /* 0x080fee000004180c */
[--C-:B------:R-:W-:Y:S01]  /*1150*/  IMAD R52, R5, 0x2, R103.reuse ;  /* 0x0000000205347824 */ /* 0x100fe200078e0267 */
[----:B------:R-:W-:Y:S05]  /*1160*/  HMMA.16816.F32.BF16 R24, R48, R60, R24 ;  /* 0x0000003c3018723c */ /* 0x000fea0000041818 */
[----:B------:R-:W1:Y:S02]  /*1170*/  LDSM.16.M88.4 R52, [R52] ;  /* 0x000000003434783b */ /* 0x000e640000000200 */
[----:B------:R-:W-:Y:S01]  /*1180*/  IMAD R48, R120, 0x2, R103 ;  /* 0x0000000278307824 */ /* 0x000fe200078e0267 */
[-C--:B------:R-:W-:Y:S05]  /*1190*/  HMMA.16816.F32.BF16 R68, R44, R8.reuse, R68 ;  /* 0x000000082c44723c */ /* 0x080fea0000041844 */
[----:B------:R-:W2:Y:S03]  /*11a0*/  LDSM.16.M88.4 R48, [R48] ;  /* 0x000000003030783b */ /* 0x000ea60000000200 */
[----:B------:R-:W-:Y:S07]  /*11b0*/  HMMA.16816.F32.BF16 R84, R40, R8, R84 ;  /* 0x000000082854723c */ /* 0x000fee0000041854 */
[----:B------:R-:W-:Y:S01]  /*11c0*/  IADD3 R8, P3, R0, R116, RZ ;  /* 0x0000007400087210 */ /* 0x000fe20007f7e0ff */
[----:B------:R-:W-:Y:S04]  /*11d0*/  HMMA.16816.F32.BF16 R64, R44, R56, R64 ;  /* 0x000000382c40723c */ /* 0x000fe80000041840 */
[----:B------:R-:W-:-:S04]  /*11e0*/  IMAD.X R9, R2, 0x1, R115, P3 ;  /* 0x0000000102097824 */ /* 0x000fc800018e0673 */
[----:B------:R-:W-:Y:S08]  /*11f0*/  HMMA.16816.F32.BF16 R88, R40, R56, R88 ;  /* 0x000000382858723c */ /* 0x000ff00000041858 */
[-C--:B------:R-:W-:Y:S01]  /*1200*/  HMMA.16816.F32.BF16 R28, R44, R60.reuse, R28 ;  /* 0x0000003c2c1c723c */ /* 0x080fe2000004181c */
[----:B------:R-:W3:Y:S07]  /*1210*/  LDSM.16.M88.4 R44, [R4+0x400] ;  /* 0x00040000042c783b */ /* 0x000eee0000000200 */
[----:B------:R-:W-:Y:S01]  /*1220*/  HMMA.16816.F32.BF16 R32, R40, R60, R32 ;  /* 0x0000003c2820723c */ /* 0x000fe20000041820 */
[----:B------:R4:W3:Y:S07]  /*1230*/  LDSM.16.M88.4 R40, [R4+0xc00] ;  /* 0x000c00000428783b */ /* 0x0008ee0000000200 */
[----:B-1----:R-:W-:Y:S01]  /*1240*/  HMMA.16816.F32.BF16 R20, R52, R6, R20 ;  /* 0x000000063414723c */ /* 0x002fe20000041814 */
[----:B----4-:R-:W-:-:S05]  /*1250*/  IADD3 R4, P1, R0, R108, RZ ;  /* 0x0000006c00047210 */ /* 0x010fca0007f3e0ff */
[----:B------:R-:W-:Y:S02]  /*1260*/  IMAD.X R5, R2, 0x1, R107, P1 ;  /* 0x0000000102057824 */ /* 0x000fe400008e066b */
[----:B--2---:R-:W-:Y:S08]  /*1270*/  HMMA.16816.F32.BF16 R76, R48, R6, R76 ;  /* 0x00000006304c723c */ /* 0x004ff0000004184c */
[-C--:B------:R-:W-:Y:S08]  /*1280*/  HMMA.16816.F32.BF16 R72, R52, R10.reuse, R72 ;  /* 0x0000000a3448723c */ /* 0x080ff00000041848 */
[----:B------:R-:W-:Y:S08]  /*1290*/  HMMA.16816.F32.BF16 R68, R48, R10, R68 ;  /* 0x0000000a3044723c */ /* 0x000ff00000041844 */
[-C--:B---3--:R-:W-:Y:S08]  /*12a0*/  HMMA.16816.F32.BF16 R36, R44, R6.reuse, R36 ;  /* 0x000000062c24723c */ /* 0x088ff00000041824 */
[----:B------:R-:W-:Y:S07]  /*12b0*/  HMMA.16816.F32.BF16 R96, R40, R6, R96 ;  /* 0x000000062860723c */ /* 0x000fee0000041860 */
[----:B------:R-:W-:Y:S01]  /*12c0*/  LEA R7, R105, 0x4000, 0xc ;  /* 0x0000400069077811 */ /* 0x000fe200078e60ff */
[----:B------:R-:W-:Y:S01]  /*12d0*/  HMMA.16816.F32.BF16 R80, R44, R10, R80 ;  /* 0x0000000a2c50723c */ /* 0x000fe20000041850 */
[----:B------:R-:W-:-:S07]  /*12e0*/  IADD3 R6, P2, R0, R110, RZ ;  /* 0x0000006e00067210 */ /* 0x000fce0007f5e0ff */
[C---:B------:R-:W-:Y:S08]  /*12f0*/  HMMA.16816.F32.BF16 R92, R44.reuse, R58, R92 ;  /* 0x0000003a2c5c723c */ /* 0x040ff0000004185c */
[----:B------:R-:W-:Y:S07]  /*1300*/  HMMA.16816.F32.BF16 R24, R44, R62, R24 ;  /* 0x0000003e2c18723c */ /* 0x000fee0000041818 */
[----:B------:R-:W-:Y:S01]  /*1310*/  IMAD.IADD R45, R102, 0x1, R7 ;  /* 0x00000001662d7824 */ /* 0x000fe200078e0207 */
[----:B------:R-:W-:Y:S01]  /*1320*/  BAR.SYNC.DEFER_BLOCKING 0x0 ;  /* 0x0000000000007b1d */ /* 0x000fe20000010000 */
[----:B------:R-:W-:Y:S01]  /*1330*/  IMAD.X R7, R2, 0x1, R109, P2 ;  /* 0x0000000102077824 */ /* 0x000fe200010e066d */
[C---:B------:R-:W-:Y:S08]  /*1340*/  HMMA.16816.F32.BF16 R84, R40.reuse, R10, R84 ;  /* 0x0000000a2854723c */ /* 0x040ff00000041854 */
[C---:B------:R-:W-:Y:S08]  /*1350*/  HMMA.16816.F32.BF16 R88, R40.reuse, R58, R88 ;  /* 0x0000003a2858723c */ /* 0x040ff00000041858 */
[----:B------:R-:W-:Y:S01]  /*1360*/  HMMA.16816.F32.BF16 R32, R40, R62, R32 ;  /* 0x0000003e2820723c */ /* 0x000fe20000041820 */
[----:B------:R-:W-:Y:S01]  /*1370*/  @!PT LDS RZ, [RZ] ;  /* 0x00000000fffff984 */ /* 0x000fe20000000800 */
[----:B------:R-:W-:Y:S01]  /*1380*/  @!PT LDS RZ, [RZ] ;  /* 0x00000000fffff984 */ /* 0x000fe20000000800 */
[----:B------:R-:W-:Y:S01]  /*1390*/  @!PT LDS RZ, [RZ] ;  /* 0x00000000fffff984 */ /* 0x000fe20000000800 */
[----:B------:R1:W-:Y:S06]  /*13a0*/  LDGSTS.E.BYPASS.128 [R45], [R4.64], !P0 ;  /* 0x00000000042d7fae */ /* 0x0003ec000c101c44 */
[----:B------:R-:W-:Y:S01]  /*13b0*/  IMAD R41, R105, 0x2000, R102 ;  /* 0x0000200069297824 */ /* 0x000fe200078e0266 */
[C---:B------:R-:W-:Y:S01]  /*13c0*/  HMMA.16816.F32.BF16 R16, R52.reuse, R58, R16 ;  /* 0x0000003a3410723c */ /* 0x040fe20000041810 */
[----:B------:R2:W-:Y:S04]  /*13d0*/  LDGSTS.E.BYPASS.128 [R45+0x800], [R6.64], !P0 ;  /* 0x00800000062d7fae */ /* 0x0005e8000c101c44 */
[----:B------:R-:W0:Y:S03]  /*13e0*/  LDGDEPBAR ;  /* 0x00000000000079af */ /* 0x000e260000000000 */
[----:B------:R-:W-:Y:S01]  /*13f0*/  HMMA.16816.F32.BF16 R12, R52, R62, R12 ;  /* 0x0000003e340c723c */ /* 0x000fe2000004180c */
[----:B-1----:R-:W-:-:S02]  /*1400*/  IADD3 R4, P1, R0, R112, RZ ;  /* 0x0000007000047210 */ /* 0x002fc40007f3e0ff */
[----:B--2---:R-:W-:-:S03]  /*1410*/  IADD3 R6, P2, R0, R114, RZ ;  /* 0x0000007200067210 */ /* 0x004fc60007f5e0ff */
[----:B------:R-:W-:Y:S01]  /*1420*/  IMAD.X R5, R2, 0x1, R111, P1 ;  /* 0x0000000102057824 */ /* 0x000fe200008e066f */
[----:B------:R-:W-:Y:S01]  /*1430*/  IADD3 R10, P1, R0, R118, RZ ;  /* 0x00000076000a7210 */ /* 0x000fe20007f3e0ff */
[C---:B------:R-:W-:Y:S01]  /*1440*/  HMMA.16816.F32.BF16 R64, R48.reuse, R58, R64 ;  /* 0x0000003a3040723c */ /* 0x040fe20000041840 */
[C---:B------:R-:W-:Y:S02]  /*1450*/  IMAD.X R7, R2.reuse, 0x1, R113, P2 ;  /* 0x0000000102077824 */ /* 0x040fe400010e0671 */
[----:B------:R1:W-:Y:S01]  /*1460*/  LDGSTS.E.BYPASS.128 [R41], [R4.64], !P0 ;  /* 0x0000000004297fae */ /* 0x0003e2000c101c44 */
[----:B------:R-:W-:Y:S01]  /*1470*/  IMAD.X R11, R2, 0x1, R117, P1 ;  /* 0x00000001020b7824 */ /* 0x000fe200008e0675 */
[----:B------:R-:W-:Y:S02]  /*1480*/  IADD3 R101, P1, R101, 0x1, RZ ;  /* 0x0000000165657810 */ /* 0x000fe40007f3e0ff */
[----:B------:R1:W-:Y:S01]  /*1490*/  LDGSTS.E.BYPASS.128 [R41+0x800], [R6.64], !P0 ;  /* 0x0080000006297fae */ /* 0x0003e2000c101c44 */
[----:B------:R-:W-:Y:S02]  /*14a0*/  HMMA.16816.F32.BF16 R28, R48, R62, R28 ;  /* 0x0000003e301c723c */ /* 0x000fe4000004181c */
[----:B------:R-:W-:Y:S01]  /*14b0*/  IMAD.X R100, RZ, RZ, R100, P1 ;  /* 0x000000ffff647224 */ /* 0x000fe200008e0664 */
[----:B------:R1:W-:Y:S04]  /*14c0*/  LDGSTS.E.BYPASS.128 [R41+0x1000], [R8.64], !P0 ;  /* 0x0100000008297fae */ /* 0x0003e8000c101c44 */
[----:B------:R1:W-:Y:S01]  /*14d0*/  LDGSTS.E.BYPASS.128 [R41+0x1800], [R10.64], !P0 ;  /* 0x018000000a297fae */ /* 0x0003e2000c101c44 */
[----:B------:R-:W-:-:S03]  /*14e0*/  IADD3 R0, P0, R0, 0x40, RZ ;  /* 0x0000004000007810 */ /* 0x000fc60007f1e0ff */
[----:B------:R-:W0:Y:S02]  /*14f0*/  LDGDEPBAR ;  /* 0x00000000000079af */ /* 0x000e240000000000 */
[----:B------:R-:W-:Y:S01]  /*1500*/  IMAD.X R2, RZ, RZ, R2, P0 ;  /* 0x000000ffff027224 */ /* 0x000fe200000e0602 */
[----:B------:R-:W-:-:S04]  /*1510*/  ISETP.NE.U32.AND P0, PT, R0, 0x2000, PT ;  /* 0x000020000000780c */ /* 0x000fc80003f05070 */
[----:B------:R-:W-:-:S13]  /*1520*/  ISETP.NE.AND.EX P0, PT, R2, RZ, PT, P0 ;  /* 0x000000ff0200720c */ /* 0x000fda0003f05300 */
[----:B-1----:R-:W-:Y:S05]  /*1530*/  @P0 BRA `(.L_x_0) ;  /* 0xfffff9b000000947 */ /* 0x002fea000383ffff */
[----:B------:R-:W1:Y:S01]  /*1540*/  S2R R2, SR_TID.X ;  /* 0x0000000000027919 */ /* 0x000e620000002100 */
[----:B------:R-:W-:Y:S01]  /*1550*/  LOP3.LUT R123, R123, 0x180, RZ, 0xc0, !PT ;  /* 0x000001807b7b7812 */ /* 0x000fe200078ec0ff */
[----:B------:R-:W-:-:S04]  /*1560*/  DEPBAR.LE SB0, 0x0 ;  /* 0x000080000000791a */ /* 0x000fc80000000000 */
[----:B------:R-:W2:Y:S01]  /*1570*/  S2R R56, SR_TID.X ;  /* 0x0000000000387919 */ /* 0x000ea20000002100 */
[----:B------:R-:W-:Y:S01]  /*1580*/  F2FP.BF16.PACK_AB R8, R21, R20 ;  /* 0x000000141508723e */ /* 0x000fe200000010ff */
[----:B------:R-:W-:Y:S01]  /*1590*/  IMAD.MOV.U32 R45, RZ, RZ, 0x2 ;  /* 0x00000002ff2d7424 */ /* 0x000fe200078e00ff */
[----:B------:R-:W-:Y:S01]  /*15a0*/  F2FP.BF16.PACK_AB R42, R33, R32 ;  /* 0x00000020212a723e */ /* 0x000fe200000010ff */
[----:B------:R-:W3:Y:S01]  /*15b0*/  S2R R57, SR_TID.X ;  /* 0x0000000000397919 */ /* 0x000ee20000002100 */
[----:B------:R-:W-:Y:S02]  /*15c0*/  F2FP.BF16.PACK_AB R9, R23, R22 ;  /* 0x000000161709723e */ /* 0x000fe400000010ff */
[----:B------:R-:W-:Y:S02]  /*15d0*/  F2FP.BF16.PACK_AB R72, R73, R72 ;  /* 0x000000484948723e */ /* 0x000fe400000010ff */
[----:B------:R-:W-:Y:S02]  /*15e0*/  F2FP.BF16.PACK_AB R75, R75, R74 ;  /* 0x0000004a4b4b723e */ /* 0x000fe400000010ff */
[----:B------:R-:W-:-:S02]  /*15f0*/  F2FP.BF16.PACK_AB R16, R17, R16 ;  /* 0x000000101110723e */ /* 0x000fc400000010ff */
[----:B------:R-:W-:Y:S02]  /*1600*/  F2FP.BF16.PACK_AB R19, R19, R18 ;  /* 0x000000121313723e */ /* 0x000fe400000010ff */
[----:B------:R-:W-:Y:S02]  /*1610*/  F2FP.BF16.PACK_AB R12, R13, R12 ;  /* 0x0000000c0d0c723e */ /* 0x000fe400000010ff */
[----:B------:R-:W-:Y:S01]  /*1620*/  F2FP.BF16.PACK_AB R15, R15, R14 ;  /* 0x0000000e0f0f723e */ /* 0x000fe200000010ff */
[----:B-1----:R-:W-:Y:S01]  /*1630*/  IMAD.SHL.U32 R0, R2, 0x2, RZ ;  /* 0x0000000202007824 */ /* 0x002fe200078e00ff */
[----:B------:R-:W-:Y:S02]  /*1640*/  SHF.R.U32.HI R2, RZ, 0x4, R2 ;  /* 0x00000004ff027819 */ /* 0x000fe40000011602 */
[----:B------:R-:W-:Y:S02]  /*1650*/  F2FP.BF16.PACK_AB R39, R39, R38 ;  /* 0x000000262727723e */ /* 0x000fe400000010ff */
[----:B------:R-:W-:-:S02]  /*1660*/  LOP3.LUT R123, R123, 0x6, R0, 0xf8, !PT ;  /* 0x000000067b7b7812 */ /* 0x000fc400078ef800 */
[----:B--2---:R-:W-:Y:S02]  /*1670*/  LOP3.LUT R56, R56, 0x10, RZ, 0xc0, !PT ;  /* 0x0000001038387812 */ /* 0x004fe400078ec0ff */
[----:B------:R-:W-:Y:S01]  /*1680*/  SGXT.U32 R0, R2, 0x3 ;  /* 0x000000030200781a */ /* 0x000fe20000000000 */
[----:B---3--:R-:W-:Y:S01]  /*1690*/  IMAD.SHL.U32 R57, R57, 0x8, RZ ;  /* 0x0000000839397824 */ /* 0x008fe200078e00ff */
[----:B------:R-:W-:Y:S01]  /*16a0*/  F2FP.BF16.PACK_AB R38, R29, R28 ;  /* 0x0000001c1d26723e */ /* 0x000fe200000010ff */
[----:B------:R-:W-:Y:S01]  /*16b0*/  IMAD R123, R56, 0x20, R123 ;  /* 0x00000020387b7824 */ /* 0x000fe200078e027b */
[----:B------:R-:W-:Y:S01]  /*16c0*/  LOP3.LUT R125, R0, R125, RZ, 0xfc, !PT ;  /* 0x0000007d007d7212 */ /* 0x000fe200078efcff */
[----:B------:R-:W1:Y:S01]  /*16d0*/  S2R R56, SR_TID.X ;  /* 0x0000000000387919 */ /* 0x000e620000002100 */
[----:B------:R-:W-:Y:S02]  /*16e0*/  LOP3.LUT R2, R57, 0x3f8, RZ, 0xc0, !PT ;  /* 0x000003f839027812 */ /* 0x000fe400078ec0ff */
[----:B------:R-:W-:-:S02]  /*16f0*/  IADD3 R3, R123, 0x400, RZ ;  /* 0x000004007b037810 */ /* 0x000fc40007ffe0ff */
[----:B------:R-:W-:Y:S02]  /*1700*/  LOP3.LUT R0, R2, 0x400, RZ, 0xfc, !PT ;  /* 0x0000040002007812 */ /* 0x000fe400078efcff */
[----:B------:R-:W-:Y:S02]  /*1710*/  SHF.R.U32.HI R3, RZ, 0x3, R3 ;  /* 0x00000003ff037819 */ /* 0x000fe40000011603 */
[----:B------:R-:W-:Y:S02]  /*1720*/  SHF.R.U32.HI R6, RZ, 0x3, R0 ;  /* 0x00000003ff067819 */ /* 0x000fe40000011600 */
[----:B------:R-:W-:Y:S02]  /*1730*/  LOP3.LUT R3, R3, 0xf0, RZ, 0xc0, !PT ;  /* 0x000000f003037812 */ /* 0x000fe400078ec0ff */
[----:B------:R-:W-:Y:S02]  /*1740*/  SHF.R.U32.HI R4, RZ, 0x3, R57 ;  /* 0x00000003ff047819 */ /* 0x000fe40000011639 */
[----:B------:R-:W-:-:S02]  /*1750*/  LOP3.LUT R7, R6, 0xf0, RZ, 0xc0, !PT ;  /* 0x000000f006077812 */ /* 0x000fc400078ec0ff */
[----:B------:R-:W-:Y:S02]  /*1760*/  LOP3.LUT R5, R4, 0x70, RZ, 0xc0, !PT ;  /* 0x0000007004057812 */ /* 0x000fe400078ec0ff */
[----:B------:R-:W-:Y:S01]  /*1770*/  F2FP.BF16.PACK_AB R14, R25, R24 ;  /* 0x00000018190e723e */ /* 0x000fe200000010ff */
[C---:B------:R-:W-:Y:S01]  /*1780*/  IMAD R40, R2.reuse, 0x2, R7 ;  /* 0x0000000202287824 */ /* 0x040fe200078e0207 */
[----:B------:R-:W-:Y:S01]  /*1790*/  F2FP.BF16.PACK_AB R13, R27, R26 ;  /* 0x0000001a1b0d723e */ /* 0x000fe200000010ff */
[----:B------:R-:W-:Y:S01]  /*17a0*/  BAR.SYNC.DEFER_BLOCKING 0x0 ;  /* 0x0000000000007b1d */ /* 0x000fe20000010000 */
[----:B------:R-:W-:Y:S01]  /*17b0*/  IMAD R28, R2, 0x2, R5 ;  /* 0x00000002021c7824 */ /* 0x000fe200078e0205 */
[----:B-1----:R-:W-:Y:S02]  /*17c0*/  SHF.R.U32.HI R56, RZ, 0x2, R56 ;  /* 0x00000002ff387819 */ /* 0x002fe40000011638 */
[----:B------:R-:W-:Y:S02]  /*17d0*/  F2FP.BF16.PACK_AB R36, R37, R36 ;  /* 0x000000242524723e */ /* 0x000fe400000010ff */
[----:B------:R-:W-:-:S02]  /*17e0*/  LOP3.LUT R56, R56, 0x18, RZ, 0xc0, !PT ;  /* 0x0000001838387812 */ /* 0x000fc400078ec0ff */
[----:B------:R-:W-:Y:S02]  /*17f0*/  F2FP.BF16.PACK_AB R80, R81, R80 ;  /* 0x000000505150723e */ /* 0x000fe400000010ff */
[----:B------:R-:W-:Y:S02]  /*1800*/  LOP3.LUT R0, R56, R123, RZ, 0xfc, !PT ;  /* 0x0000007b38007212 */ /* 0x000fe400078efcff */
[----:B------:R-:W-:Y:S02]  /*1810*/  F2FP.BF16.PACK_AB R83, R83, R82 ;  /* 0x000000525353723e */ /* 0x000fe400000010ff */
[----:B------:R-:W-:Y:S01]  /*1820*/  F2FP.BF16.PACK_AB R92, R93, R92 ;  /* 0x0000005c5d5c723e */ /* 0x000fe200000010ff */
[----:B------:R-:W-:Y:S01]  /*1830*/  IMAD.SHL.U32 R0, R0, 0x2, RZ ;  /* 0x0000000200007824 */ /* 0x000fe200078e00ff */
[----:B------:R-:W-:Y:S02]  /*1840*/  F2FP.BF16.PACK_AB R95, R95, R94 ;  /* 0x0000005e5f5f723e */ /* 0x000fe400000010ff */
[----:B------:R-:W-:Y:S01]  /*1850*/  F2FP.BF16.PACK_AB R76, R77, R76 ;  /* 0x0000004c4d4c723e */ /* 0x000fe200000010ff */
[----:B------:R-:W-:Y:S01]  /*1860*/  IMAD.IADD R32, R0, 0x1, R3 ;  /* 0x0000000100207824 */ /* 0x000fe200078e0203 */
[----:B------:R-:W-:-:S02]  /*1870*/  LEA.HI R123, R123, R0, RZ, 0x1d ;  /* 0x000000007b7b7211 */ /* 0x000fc400078fe8ff */
[----:B------:R-:W-:Y:S02]  /*1880*/  F2FP.BF16.PACK_AB R79, R79, R78 ;  /* 0x0000004e4f4f723e */ /* 0x000fe400000010ff */
[----:B------:R-:W-:Y:S01]  /*1890*/  F2FP.BF16.PACK_AB R68, R69, R68 ;  /* 0x000000444544723e */ /* 0x000fe200000010ff */
[----:B------:R-:W-:Y:S01]  /*18a0*/  STS [R123], R8 ;  /* 0x000000087b007388 */ /* 0x000fe20000000800 */
[----:B------:R-:W-:Y:S02]  /*18b0*/  F2FP.BF16.PACK_AB R71, R71, R70 ;  /* 0x000000464747723e */ /* 0x000fe400000010ff */
[----:B------:R-:W-:Y:S01]  /*18c0*/  F2FP.BF16.PACK_AB R64, R65, R64 ;  /* 0x000000404140723e */ /* 0x000fe200000010ff */
[----:B------:R-:W-:Y:S01]  /*18d0*/  STS [R32+0x800], R9 ;  /* 0x0008000920007388 */ /* 0x000fe20000000800 */
[----:B------:R-:W-:Y:S02]  /*18e0*/  F2FP.BF16.PACK_AB R67, R67, R66 ;  /* 0x000000424343723e */ /* 0x000fe400000010ff */
[----:B------:R-:W-:Y:S01]  /*18f0*/  F2FP.BF16.PACK_AB R31, R31, R30 ;  /* 0x0000001e1f1f723e */ /* 0x000fe200000010ff */
[----:B------:R-:W-:Y:S01]  /*1900*/  STS [R123+0x40], R72 ;  /* 0x000040487b007388 */ /* 0x000fe20000000800 */
[----:B------:R-:W-:-:S02]  /*1910*/  F2FP.BF16.PACK_AB R96, R97, R96 ;  /* 0x000000606160723e */ /* 0x000fc400000010ff */
[----:B------:R-:W-:Y:S01]  /*1920*/  F2FP.BF16.PACK_AB R99, R99, R98 ;  /* 0x000000626363723e */ /* 0x000fe200000010ff */
[----:B------:R-:W-:Y:S01]  /*1930*/  STS [R32+0x840], R75 ;  /* 0x0008404b20007388 */ /* 0x000fe20000000800 */
[----:B------:R-:W-:Y:S02]  /*1940*/  F2FP.BF16.PACK_AB R84, R85, R84 ;  /* 0x000000545554723e */ /* 0x000fe400000010ff */
[----:B------:R-:W-:Y:S01]  /*1950*/  F2FP.BF16.PACK_AB R87, R87, R86 ;  /* 0x000000565757723e */ /* 0x000fe200000010ff */
[----:B------:R-:W-:Y:S01]  /*1960*/  STS [R123+0x80], R16 ;  /* 0x000080107b007388 */ /* 0x000fe20000000800 */
[----:B------:R-:W-:Y:S02]  /*1970*/  F2FP.BF16.PACK_AB R88, R89, R88 ;  /* 0x000000585958723e */ /* 0x000fe400000010ff */
[----:B------:R-:W-:Y:S01]  /*1980*/  F2FP.BF16.PACK_AB R91, R91, R90 ;  /* 0x0000005a5b5b723e */ /* 0x000fe200000010ff */
[----:B------:R-:W-:Y:S01]  /*1990*/  STS [R32+0x880], R19 ;  /* 0x0008801320007388 */ /* 0x000fe20000000800 */
[----:B------:R-:W-:-:S02]  /*19a0*/  F2FP.BF16.PACK_AB R35, R35, R34 ;  /* 0x000000222323723e */ /* 0x000fc400000010ff */
[----:B------:R-:W-:Y:S01]  /*19b0*/  LOP3.LUT R124, R124, 0x78, R57, 0xf8, !PT ;  /* 0x000000787c7c7812 */ /* 0x000fe200078ef839 */
[----:B------:R-:W-:Y:S01]  /*19c0*/  STS [R123+0xc0], R12 ;  /* 0x0000c00c7b007388 */ /* 0x000fe20000000800 */
[C---:B------:R-:W-:Y:S02]  /*19d0*/  LOP3.LUT R0, R125.reuse, 0x8, RZ, 0xfc, !PT ;  /* 0x000000087d007812 */ /* 0x040fe400078efcff */
[----:B------:R-:W-:Y:S01]  /*19e0*/  ISETP.GE.AND P0, PT, R124, 0x2800, PT ;  /* 0x000028007c00780c */ /* 0x000fe20003f06270 */
[----:B------:R-:W-:Y:S01]  /*19f0*/  STS [R32+0x8c0], R15 ;  /* 0x0008c00f20007388 */ /* 0x000fe20000000800 */
[C---:B------:R-:W-:Y:S01]  /*1a00*/  LOP3.LUT R3, R125.reuse, 0x10, RZ, 0xfc, !PT ;  /* 0x000000107d037812 */ /* 0x040fe200078efcff */
[C---:B------:R-:W-:Y:S02]  /*1a10*/  IMAD R124, R125.reuse, 0x2800, R124 ;  /* 0x000028007d7c7824 */ /* 0x040fe400078e027c */
[----:B------:R-:W-:Y:S01]  /*1a20*/  BAR.SYNC.DEFER_BLOCKING 0x0 ;  /* 0x0000000000007b1d */ /* 0x000fe20000010000 */
[----:B------:R-:W-:-:S02]  /*1a30*/  ISETP.LT.AND P1, PT, R125, 0x200, !P0 ;  /* 0x000002007d00780c */ /* 0x000fc40004721270 */
[C---:B------:R-:W-:Y:S02]  /*1a40*/  LOP3.LUT R2, R125.reuse, 0x18, RZ, 0xfc, !PT ;  /* 0x000000187d027812 */ /* 0x040fe400078efcff */
[----:B------:R-:W-:Y:S02]  /*1a50*/  ISETP.LT.AND P6, PT, R0, 0x200, !P0 ;  /* 0x000002000000780c */ /* 0x000fe400047c1270 */
[----:B------:R-:W-:Y:S02]  /*1a60*/  LOP3.LUT R0, R125, 0x20, RZ, 0xfc, !PT ;  /* 0x000000207d007812 */ /* 0x000fe400078efcff */
[----:B------:R-:W-:Y:S02]  /*1a70*/  ISETP.LT.AND P5, PT, R3, 0x200, !P0 ;  /* 0x000002000300780c */ /* 0x000fe400047a1270 */
[----:B------:R-:W-:Y:S01]  /*1a80*/  ISETP.LT.AND P4, PT, R2, 0x200, !P0 ;  /* 0x000002000200780c */ /* 0x000fe20004781270 */
[----:B------:R-:W-:Y:S01]  /*1a90*/  IMAD.WIDE R2, R124, R45, c[0x0][0x170] ;  /* 0x00005c007c027625 */ /* 0x000fe200078e022d */
[----:B------:R-:W-:-:S02]  /*1aa0*/  LOP3.LUT R34, R125, 0x28, RZ, 0xfc, !PT ;  /* 0x000000287d227812 */ /* 0x000fc400078efcff */
[----:B------:R-:W-:Y:S02]  /*1ab0*/  ISETP.LT.AND P3, PT, R0, 0x200, !P0 ;  /* 0x000002000000780c */ /* 0x000fe40004761270 */
[C---:B------:R-:W-:Y:S02]  /*1ac0*/  LOP3.LUT R0, R125.reuse, 0x30, RZ, 0xfc, !PT ;  /* 0x000000307d007812 */ /* 0x040fe400078efcff */
[----:B------:R-:W-:Y:S02]  /*1ad0*/  LOP3.LUT R125, R125, 0x38, RZ, 0xfc, !PT ;  /* 0x000000387d7d7812 */ /* 0x000fe400078efcff */
[----:B------:R-:W-:Y:S02]  /*1ae0*/  ISETP.LT.AND P2, PT, R34, 0x200, !P0 ;  /* 0x000002002200780c */ /* 0x000fe40004741270 */
[C---:B------:R-:W-:Y:S01]  /*1af0*/  IADD3 R34, R124.reuse, 0x28000, RZ ;  /* 0x000280007c227810 */ /* 0x040fe20007ffe0ff */
[----:B------:R-:W1:Y:S04]  /*1b00*/  LDS.128 R20, [R28] ;  /* 0x000000001c147984 */ /* 0x000e680000000c00 */
[----:B------:R-:W2:Y:S04]  /*1b10*/  LDS.128 R24, [R40+0x800] ;  /* 0x0008000028187984 */ /* 0x000ea80000000c00 */
[----:B------:R-:W-:Y:S06]  /*1b20*/  BAR.SYNC.DEFER_BLOCKING 0x0 ;  /* 0x0000000000007b1d */ /* 0x000fec0000010000 */
[----:B------:R3:W-:Y:S04]  /*1b30*/  STS [R123], R36 ;  /* 0x000000247b007388 */ /* 0x0007e80000000800 */
[----:B------:R4:W-:Y:S04]  /*1b40*/  STS [R32+0x800], R39 ;  /* 0x0008002720007388 */ /* 0x0009e80000000800 */
[----:B------:R-:W-:Y:S01]  /*1b50*/  STS [R123+0x40], R80 ;  /* 0x000040507b007388 */ /* 0x000fe20000000800 */
[----:B---3--:R-:W-:-:S03]  /*1b60*/  IADD3 R36, R124, 0x3c000, RZ ;  /* 0x0003c0007c247810 */ /* 0x008fc60007ffe0ff */
[----:B------:R-:W-:Y:S01]  /*1b70*/  STS [R32+0x840], R83 ;  /* 0x0008405320007388 */ /* 0x000fe20000000800 */
[----:B----4-:R-:W-:Y:S01]  /*1b80*/  IADD3 R39, R124, 0x78000, RZ ;  /* 0x000780007c277810 */ /* 0x010fe20007ffe0ff */
[----:B------:R-:W-:Y:S02]  /*1b90*/  IMAD.WIDE R36, R36, R45, c[0x0][0x170] ;  /* 0x00005c0024247625 */ /* 0x000fe400078e022d */
[----:B------:R-:W-:Y:S04]  /*1ba0*/  STS [R123+0x80], R92 ;  /* 0x0000805c7b007388 */ /* 0x000fe80000000800 */
[----:B------:R-:W-:Y:S04]  /*1bb0*/  STS [R32+0x880], R95 ;  /* 0x0008805f20007388 */ /* 0x000fe80000000800 */
[----:B------:R-:W-:Y:S04]  /*1bc0*/  STS [R123+0xc0], R14 ;  /* 0x0000c00e7b007388 */ /* 0x000fe80000000800 */
[----:B------:R-:W-:Y:S04]  /*1bd0*/  STS [R32+0x8c0], R13 ;  /* 0x0008c00d20007388 */ /* 0x000fe80000000800 */
[----:B------:R-:W-:Y:S06]  /*1be0*/  BAR.SYNC.DEFER_BLOCKING 0x0 ;  /* 0x0000000000007b1d */ /* 0x000fec0000010000 */
[----:B------:R-:W3:Y:S04]  /*1bf0*/  LDS.128 R4, [R28] ;  /* 0x000000001c047984 */ /* 0x000ee80000000c00 */
[----:B------:R-:W4:Y:S04]  /*1c00*/  LDS.128 R8, [R40+0x800] ;  /* 0x0008000028087984 */ /* 0x000f280000000c00 */
[----:B------:R-:W-:Y:S06]  /*1c10*/  BAR.SYNC.DEFER_BLOCKING 0x0 ;  /* 0x0000000000007b1d */ /* 0x000fec0000010000 */
[----:B------:R-:W-:Y:S04]  /*1c20*/  STS [R123], R76 ;  /* 0x0000004c7b007388 */ /* 0x000fe80000000800 */
[----:B------:R-:W-:Y:S04]  /*1c30*/  STS [R32+0x800], R79 ;  /* 0x0008004f20007388 */ /* 0x000fe80000000800 */
[----:B------:R-:W-:Y:S04]  /*1c40*/  STS [R123+0x40], R68 ;  /* 0x000040447b007388 */ /* 0x000fe80000000800 */
[----:B------:R-:W-:Y:S04]  /*1c50*/  STS [R32+0x840], R71 ;  /* 0x0008404720007388 */ /* 0x000fe80000000800 */
[----:B------:R-:W-:Y:S04]  /*1c60*/  STS [R123+0x80], R64 ;  /* 0x000080407b007388 */ /* 0x000fe80000000800 */
[----:B------:R-:W-:Y:S04]  /*1c70*/  STS [R32+0x880], R67 ;  /* 0x0008804320007388 */ /* 0x000fe80000000800 */
[----:B------:R1:W-:Y:S04]  /*1c80*/  STS [R123+0xc0], R38 ;  /* 0x0000c0267b007388 */ /* 0x0003e80000000800 */
[----:B------:R-:W-:Y:S04]  /*1c90*/  STS [R32+0x8c0], R31 ;  /* 0x0008c01f20007388 */ /* 0x000fe80000000800 */
[----:B------:R-:W-:Y:S01]  /*1ca0*/  BAR.SYNC.DEFER_BLOCKING 0x0 ;  /* 0x0000000000007b1d */ /* 0x000fe20000010000 */
[----:B-1----:R-:W-:-:S05]  /*1cb0*/  IADD3 R38, R124, 0x64000, RZ ;  /* 0x000640007c267810 */ /* 0x002fca0007ffe0ff */
[----:B------:R-:W1:Y:S04]  /*1cc0*/  LDS.128 R12, [R28] ;  /* 0x000000001c0c7984 */ /* 0x000e680000000c00 */
[----:B------:R-:W1:Y:S04]  /*1cd0*/  LDS.128 R16, [R40+0x800] ;  /* 0x0008000028107984 */ /* 0x000e680000000c00 */
[----:B------:R-:W-:Y:S06]  /*1ce0*/  BAR.SYNC.DEFER_BLOCKING 0x0 ;  /* 0x0000000000007b1d */ /* 0x000fec0000010000 */
[----:B------:R-:W-:Y:S04]  /*1cf0*/  STS [R123], R96 ;  /* 0x000000607b007388 */ /* 0x000fe80000000800 */
[----:B------:R-:W-:Y:S04]  /*1d00*/  STS [R32+0x800], R99 ;  /* 0x0008006320007388 */ /* 0x000fe80000000800 */
[----:B------:R-:W-:Y:S04]  /*1d10*/  STS [R123+0x40], R84 ;  /* 0x000040547b007388 */ /* 0x000fe80000000800 */
[----:B------:R-:W-:Y:S04]  /*1d20*/  STS [R32+0x840], R87 ;  /* 0x0008405720007388 */ /* 0x000fe80000000800 */
[----:B------:R-:W-:Y:S04]  /*1d30*/  STS [R123+0x80], R88 ;  /* 0x000080587b007388 */ /* 0x000fe80000000800 */
[----:B------:R-:W-:Y:S04]  /*1d40*/  STS [R32+0x880], R91 ;  /* 0x0008805b20007388 */ /* 0x000fe80000000800 */
[----:B------:R-:W-:Y:S04]  /*1d50*/  STS [R123+0xc0], R42 ;  /* 0x0000c02a7b007388 */ /* 0x000fe80000000800 */
[----:B------:R1:W-:Y:S04]  /*1d60*/  STS [R32+0x8c0], R35 ;  /* 0x0008c02320007388 */ /* 0x0003e80000000800 */
[----:B------:R-:W-:Y:S01]  /*1d70*/  BAR.SYNC.DEFER_BLOCKING 0x0 ;  /* 0x0000000000007b1d */ /* 0x000fe20000010000 */
[----:B-1----:R-:W-:Y:S01]  /*1d80*/  IADD3 R32, R124, 0x14000, RZ ;  /* 0x000140007c207810 */ /* 0x002fe20007ffe0ff */
[----:B------:R-:W-:-:S04]  /*1d90*/  IMAD.WIDE R34, R34, R45, c[0x0][0x170] ;  /* 0x00005c0022227625 */ /* 0x000fc800078e022d */
[----:B------:R-:W-:Y:S01]  /*1da0*/  IMAD.WIDE R32, R32, R45, c[0x0][0x170] ;  /* 0x00005c0020207625 */ /* 0x000fe200078e022d */
[----:B------:R-:W1:Y:S04]  /*1db0*/  LDS.128 R28, [R28] ;  /* 0x000000001c1c7984 */ /* 0x000e680000000c00 */
[----:B------:R4:W-:Y:S01]  /*1dc0*/  @P1 STG.E.128 [R2.64], R20 ;  /* 0x0000001402001986 */ /* 0x0009e2000c101d04 */
[----:B------:R-:W-:Y:S02]  /*1dd0*/  ISETP.LT.AND P1, PT, R0, 0x200, !P0 ;  /* 0x000002000000780c */ /* 0x000fe40004721270 */
[----:B------:R-:W-:Y:S01]  /*1de0*/  ISETP.LT.AND P0, PT, R125, 0x200, !P0 ;  /* 0x000002007d00780c */ /* 0x000fe20004701270 */
[----:B--2---:R2:W-:Y:S01]  /*1df0*/  @P6 STG.E.128 [R32.64], R24 ;  /* 0x0000001820006986 */ /* 0x0045e2000c101d04 */
[----:B------:R-:W-:-:S03]  /*1e00*/  IADD3 R0, R124, 0x50000, RZ ;  /* 0x000500007c007810 */ /* 0x000fc60007ffe0ff */
[----:B---3--:R2:W-:Y:S04]  /*1e10*/  @P5 STG.E.128 [R34.64], R4 ;  /* 0x0000000422005986 */ /* 0x0085e8000c101d04 */
[----:B----4-:R2:W-:Y:S01]  /*1e20*/  @P4 STG.E.128 [R36.64], R8 ;  /* 0x0000000824004986 */ /* 0x0105e2000c101d04 */
[----:B------:R-:W-:-:S04]  /*1e30*/  IMAD.WIDE R2, R0, R45, c[0x0][0x170] ;  /* 0x00005c0000027625 */ /* 0x000fc800078e022d */
[-C--:B------:R-:W-:Y:S01]  /*1e40*/  IMAD.WIDE R20, R38, R45.reuse, c[0x0][0x170] ;  /* 0x00005c0026147625 */ /* 0x080fe200078e022d */
[----:B------:R2:W-:Y:S03]  /*1e50*/  @P3 STG.E.128 [R2.64], R12 ;  /* 0x0000000c02003986 */ /* 0x0005e6000c101d04 */
[----:B------:R-:W-:Y:S01]  /*1e60*/  IMAD.WIDE R22, R39, R45, c[0x0][0x170] ;  /* 0x00005c0027167625 */ /* 0x000fe200078e022d */
[----:B------:R2:W-:Y:S04]  /*1e70*/  @P2 STG.E.128 [R20.64], R16 ;  /* 0x0000001014002986 */ /* 0x0005e8000c101d04 */
[----:B-1----:R2:W-:Y:S01]  /*1e80*/  @P1 STG.E.128 [R22.64], R28 ;  /* 0x0000001c16001986 */ /* 0x0025e2000c101d04 */
[----:B------:R-:W-:Y:S05]  /*1e90*/  @!P0 EXIT ;  /* 0x000000000000894d */ /* 0x000fea0003800000 */
[----:B------:R-:W1:Y:S01]  /*1ea0*/  LDS.128 R40, [R40+0x800] ;  /* 0x0008000028287984 */ /* 0x000e620000000c00 */
[----:B--2---:R-:W-:-:S05]  /*1eb0*/  IADD3 R2, R124, 0x8c000, RZ ;  /* 0x0008c0007c027810 */ /* 0x004fca0007ffe0ff */
[----:B------:R-:W-:-:S05]  /*1ec0*/  IMAD.WIDE R2, R2, R45, c[0x0][0x170] ;  /* 0x00005c0002027625 */ /* 0x000fca00078e022d */
[----:B-1----:R-:W-:Y:S01]  /*1ed0*/  STG.E.128 [R2.64], R40 ;  /* 0x0000002802007986 */ /* 0x002fe2000c101d04 */
[----:B------:R-:W-:Y:S05]  /*1ee0*/  EXIT ;  /* 0x000000000000794d */ /* 0x000fea0003800000 */
.L_x_1:
[----:B------:R-:W-:-:S00]  /*1ef0*/  BRA `(.L_x_1) ;  /* 0xfffffff000007947 */ /* 0x000fc0000383ffff */
[----:B------:R-:W-:-:S00]  /*1f00*/  NOP ;  /* 0x0000000000007918 */ /* 0x000fc00000000000 */
[----:B------:R-:W-:-:S00]  /*1f10*/  NOP ;  /* 0x0000000000007918 */ /* 0x000fc00000000000 */
[----:B------:R-:W-:-:S00]  /*1f20*/  NOP ;  /* 0x0000000000007918 */ /* 0x000fc00000000000 */
[----:B------:R-:W-:-:S00]  /*1f30*/  NOP ;  /* 0x0000000000007918 */ /* 0x000fc00000000000 */
[----:B------:R-:W-:-:S00]  /*1f40*/  NOP ;  /* 0x0000000000007918 */ /* 0x000fc00000000000 */
[----:B------:R-:W-:-:S00]  /*1f50*/  NOP ;  /* 0x0000000000007918 */ /* 0x000fc00000000000 */
[----:B------:R-:W-:-:S00]  /*1f60*/  NOP ;  /* 0x0000000000007918 */ /* 0x000fc00000000000 */
[----:B------:R-:W-:-:S00]  /*1f70*/  NOP ;  /* 0x0000000000007918 */ /* 0x000fc00000000000 */
.L_x_2:


//--------------------- .nv.shared.triton_mm      --------------------------
	.section	.nv.shared.triton_mm,"aw",@nobits
	.sectionflags	@""
	.align	16
